//
// Generated by NVIDIA NVVM Compiler
//
// Compiler Build ID: CL-36424714
// Cuda compilation tools, release 13.0, V13.0.88
// Based on NVVM 20.0.0
//

.version 9.0
.target sm_100
.address_size 64

	// .globl	_Z10calculateBiidddddPdS_S_

.visible .entry _Z10calculateBiidddddPdS_S_(
	.param .u32 _Z10calculateBiidddddPdS_S__param_0,
	.param .u32 _Z10calculateBiidddddPdS_S__param_1,
	.param .f64 _Z10calculateBiidddddPdS_S__param_2,
	.param .f64 _Z10calculateBiidddddPdS_S__param_3,
	.param .f64 _Z10calculateBiidddddPdS_S__param_4,
	.param .f64 _Z10calculateBiidddddPdS_S__param_5,
	.param .f64 _Z10calculateBiidddddPdS_S__param_6,
	.param .u64 .ptr .align 1 _Z10calculateBiidddddPdS_S__param_7,
	.param .u64 .ptr .align 1 _Z10calculateBiidddddPdS_S__param_8,
	.param .u64 .ptr .align 1 _Z10calculateBiidddddPdS_S__param_9
)
{
	.reg .pred 	%p<8>;
	.reg .b32 	%r<24>;
	.reg .b64 	%rd<20>;
	.reg .b64 	%fd<37>;

	ld.param.u32 	%r4, [_Z10calculateBiidddddPdS_S__param_0];
	ld.param.u32 	%r5, [_Z10calculateBiidddddPdS_S__param_1];
	ld.param.f64 	%fd4, [_Z10calculateBiidddddPdS_S__param_5];
	ld.param.u64 	%rd3, [_Z10calculateBiidddddPdS_S__param_9];
	mov.u32 	%r7, %ctaid.x;
	mov.u32 	%r8, %ntid.x;
	mov.u32 	%r9, %tid.x;
	mad.lo.s32 	%r10, %r7, %r8, %r9;
	mov.u32 	%r11, %ctaid.y;
	mov.u32 	%r12, %ntid.y;
	mov.u32 	%r13, %tid.y;
	mad.lo.s32 	%r14, %r11, %r12, %r13;
	setp.lt.s32 	%p1, %r10, 1;
	add.s32 	%r15, %r4, -1;
	setp.ge.s32 	%p2, %r10, %r15;
	or.pred  	%p3, %p1, %p2;
	setp.eq.s32 	%p4, %r14, 0;
	or.pred  	%p5, %p4, %p3;
	add.s32 	%r16, %r5, -1;
	setp.ge.s32 	%p6, %r14, %r16;
	or.pred  	%p7, %p5, %p6;
	@%p7 bra 	$L__BB0_2;
	ld.param.u64 	%rd19, [_Z10calculateBiidddddPdS_S__param_8];
	ld.param.u64 	%rd18, [_Z10calculateBiidddddPdS_S__param_7];
	ld.param.f64 	%fd36, [_Z10calculateBiidddddPdS_S__param_4];
	ld.param.f64 	%fd35, [_Z10calculateBiidddddPdS_S__param_3];
	ld.param.f64 	%fd34, [_Z10calculateBiidddddPdS_S__param_2];
	cvta.to.global.u64 	%rd4, %rd18;
	cvta.to.global.u64 	%rd5, %rd19;
	cvta.to.global.u64 	%rd6, %rd3;
	rcp.rn.f64 	%fd5, %fd36;
	mul.lo.s32 	%r17, %r14, %r4;
	add.s32 	%r18, %r17, %r10;
	mul.wide.s32 	%rd7, %r18, 8;
	add.s64 	%rd8, %rd4, %rd7;
	ld.global.f64 	%fd6, [%rd8+8];
	ld.global.f64 	%fd7, [%rd8+-8];
	sub.f64 	%fd8, %fd6, %fd7;
	add.f64 	%fd9, %fd34, %fd34;
	div.rn.f64 	%fd10, %fd8, %fd9;
	add.s32 	%r19, %r17, %r4;
	add.s32 	%r20, %r18, %r4;
	mul.wide.s32 	%rd9, %r20, 8;
	add.s64 	%rd10, %rd5, %rd9;
	ld.global.f64 	%fd11, [%rd10];
	shl.b32 	%r21, %r4, 1;
	sub.s32 	%r22, %r19, %r21;
	add.s32 	%r23, %r22, %r10;
	mul.wide.s32 	%rd11, %r23, 8;
	add.s64 	%rd12, %rd5, %rd11;
	ld.global.f64 	%fd12, [%rd12];
	sub.f64 	%fd13, %fd11, %fd12;
	add.f64 	%fd14, %fd35, %fd35;
	div.rn.f64 	%fd15, %fd13, %fd14;
	add.f64 	%fd16, %fd10, %fd15;
	mul.f64 	%fd17, %fd5, %fd16;
	mul.f64 	%fd18, %fd10, %fd10;
	sub.f64 	%fd19, %fd17, %fd18;
	mul.wide.s32 	%rd13, %r4, 8;
	add.s64 	%rd14, %rd8, %rd13;
	ld.global.f64 	%fd20, [%rd14];
	add.s64 	%rd15, %rd4, %rd11;
	ld.global.f64 	%fd21, [%rd15];
	sub.f64 	%fd22, %fd20, %fd21;
	div.rn.f64 	%fd23, %fd22, %fd14;
	add.s64 	%rd16, %rd12, %rd13;
	ld.global.f64 	%fd24, [%rd16+8];
	ld.global.f64 	%fd25, [%rd16+-8];
	sub.f64 	%fd26, %fd24, %fd25;
	mul.f64 	%fd27, %fd23, %fd26;
	div.rn.f64 	%fd28, %fd27, %fd9;
	add.f64 	%fd29, %fd28, %fd28;
	sub.f64 	%fd30, %fd19, %fd29;
	mul.f64 	%fd31, %fd15, %fd15;
	sub.f64 	%fd32, %fd30, %fd31;
	mul.f64 	%fd33, %fd4, %fd32;
	add.s64 	%rd17, %rd6, %rd7;
	st.global.f64 	[%rd17], %fd33;
$L__BB0_2:
	ret;

}
	// .globl	_Z10calculatePiiddPdS_S_
.visible .entry _Z10calculatePiiddPdS_S_(
	.param .u32 _Z10calculatePiiddPdS_S__param_0,
	.param .u32 _Z10calculatePiiddPdS_S__param_1,
	.param .f64 _Z10calculatePiiddPdS_S__param_2,
	.param .f64 _Z10calculatePiiddPdS_S__param_3,
	.param .u64 .ptr .align 1 _Z10calculatePiiddPdS_S__param_4,
	.param .u64 .ptr .align 1 _Z10calculatePiiddPdS_S__param_5,
	.param .u64 .ptr .align 1 _Z10calculatePiiddPdS_S__param_6
)
{
	.reg .pred 	%p<8>;
	.reg .b32 	%r<23>;
	.reg .b64 	%rd<15>;
	.reg .b64 	%fd<23>;

	ld.param.u32 	%r4, [_Z10calculatePiiddPdS_S__param_0];
	ld.param.u32 	%r5, [_Z10calculatePiiddPdS_S__param_1];
	ld.param.f64 	%fd2, [_Z10calculatePiiddPdS_S__param_3];
	ld.param.u64 	%rd1, [_Z10calculatePiiddPdS_S__param_4];
	ld.param.u64 	%rd2, [_Z10calculatePiiddPdS_S__param_5];
	ld.param.u64 	%rd3, [_Z10calculatePiiddPdS_S__param_6];
	mov.u32 	%r7, %ctaid.x;
	mov.u32 	%r8, %ntid.x;
	mov.u32 	%r9, %tid.x;
	mad.lo.s32 	%r10, %r7, %r8, %r9;
	mov.u32 	%r11, %ctaid.y;
	mov.u32 	%r12, %ntid.y;
	mov.u32 	%r13, %tid.y;
	mad.lo.s32 	%r14, %r11, %r12, %r13;
	setp.lt.s32 	%p1, %r10, 1;
	add.s32 	%r15, %r4, -1;
	setp.ge.s32 	%p2, %r10, %r15;
	or.pred  	%p3, %p1, %p2;
	setp.eq.s32 	%p4, %r14, 0;
	or.pred  	%p5, %p4, %p3;
	add.s32 	%r16, %r5, -1;
	setp.ge.s32 	%p6, %r14, %r16;
	or.pred  	%p7, %p5, %p6;
	@%p7 bra 	$L__BB1_2;
	ld.param.f64 	%fd22, [_Z10calculatePiiddPdS_S__param_2];
	cvta.to.global.u64 	%rd4, %rd2;
	cvta.to.global.u64 	%rd5, %rd3;
	cvta.to.global.u64 	%rd6, %rd1;
	mul.f64 	%fd3, %fd2, %fd2;
	mul.lo.s32 	%r17, %r14, %r4;
	add.s32 	%r18, %r17, %r10;
	mul.wide.s32 	%rd7, %r18, 8;
	add.s64 	%rd8, %rd4, %rd7;
	ld.global.f64 	%fd4, [%rd8+8];
	ld.global.f64 	%fd5, [%rd8+-8];
	add.f64 	%fd6, %fd4, %fd5;
	mul.f64 	%fd7, %fd22, %fd22;
	add.s32 	%r19, %r17, %r4;
	mul.wide.s32 	%rd9, %r4, 8;
	add.s64 	%rd10, %rd8, %rd9;
	ld.global.f64 	%fd8, [%rd10];
	shl.b32 	%r20, %r4, 1;
	sub.s32 	%r21, %r19, %r20;
	add.s32 	%r22, %r21, %r10;
	mul.wide.s32 	%rd11, %r22, 8;
	add.s64 	%rd12, %rd4, %rd11;
	ld.global.f64 	%fd9, [%rd12];
	add.f64 	%fd10, %fd8, %fd9;
	mul.f64 	%fd11, %fd7, %fd10;
	fma.rn.f64 	%fd12, %fd3, %fd6, %fd11;
	add.s64 	%rd13, %rd5, %rd7;
	ld.global.f64 	%fd13, [%rd13];
	mul.f64 	%fd14, %fd22, %fd13;
	mul.f64 	%fd15, %fd22, %fd14;
	mul.f64 	%fd16, %fd2, %fd15;
	mul.f64 	%fd17, %fd2, %fd16;
	sub.f64 	%fd18, %fd12, %fd17;
	add.f64 	%fd19, %fd7, %fd3;
	add.f64 	%fd20, %fd19, %fd19;
	div.rn.f64 	%fd21, %fd18, %fd20;
	add.s64 	%rd14, %rd6, %rd7;
	st.global.f64 	[%rd14], %fd21;
$L__BB1_2:
	ret;

}
	// .globl	_Z11calculateUViidddddPdS_S_S_S_
.visible .entry _Z11calculateUViidddddPdS_S_S_S_(
	.param .u32 _Z11calculateUViidddddPdS_S_S_S__param_0,
	.param .u32 _Z11calculateUViidddddPdS_S_S_S__param_1,
	.param .f64 _Z11calculateUViidddddPdS_S_S_S__param_2,
	.param .f64 _Z11calculateUViidddddPdS_S_S_S__param_3,
	.param .f64 _Z11calculateUViidddddPdS_S_S_S__param_4,
	.param .f64 _Z11calculateUViidddddPdS_S_S_S__param_5,
	.param .f64 _Z11calculateUViidddddPdS_S_S_S__param_6,
	.param .u64 .ptr .align 1 _Z11calculateUViidddddPdS_S_S_S__param_7,
	.param .u64 .ptr .align 1 _Z11calculateUViidddddPdS_S_S_S__param_8,
	.param .u64 .ptr .align 1 _Z11calculateUViidddddPdS_S_S_S__param_9,
	.param .u64 .ptr .align 1 _Z11calculateUViidddddPdS_S_S_S__param_10,
	.param .u64 .ptr .align 1 _Z11calculateUViidddddPdS_S_S_S__param_11
)
{
	.reg .pred 	%p<8>;
	.reg .b32 	%r<21>;
	.reg .b64 	%rd<24>;
	.reg .b64 	%fd<69>;

	ld.param.u32 	%r4, [_Z11calculateUViidddddPdS_S_S_S__param_0];
	ld.param.u32 	%r5, [_Z11calculateUViidddddPdS_S_S_S__param_1];
	ld.param.f64 	%fd3, [_Z11calculateUViidddddPdS_S_S_S__param_4];
	ld.param.f64 	%fd4, [_Z11calculateUViidddddPdS_S_S_S__param_5];
	ld.param.u64 	%rd2, [_Z11calculateUViidddddPdS_S_S_S__param_8];
	ld.param.u64 	%rd3, [_Z11calculateUViidddddPdS_S_S_S__param_9];
	ld.param.u64 	%rd4, [_Z11calculateUViidddddPdS_S_S_S__param_10];
	ld.param.u64 	%rd5, [_Z11calculateUViidddddPdS_S_S_S__param_11];
	mov.u32 	%r7, %ctaid.x;
	mov.u32 	%r8, %ntid.x;
	mov.u32 	%r9, %tid.x;
	mad.lo.s32 	%r10, %r7, %r8, %r9;
	mov.u32 	%r11, %ctaid.y;
	mov.u32 	%r12, %ntid.y;
	mov.u32 	%r13, %tid.y;
	mad.lo.s32 	%r14, %r11, %r12, %r13;
	setp.lt.s32 	%p1, %r10, 1;
	add.s32 	%r15, %r4, -1;
	setp.ge.s32 	%p2, %r10, %r15;
	or.pred  	%p3, %p1, %p2;
	setp.eq.s32 	%p4, %r14, 0;
	or.pred  	%p5, %p4, %p3;
	add.s32 	%r16, %r5, -1;
	setp.ge.s32 	%p6, %r14, %r16;
	or.pred  	%p7, %p5, %p6;
	@%p7 bra 	$L__BB2_2;
	ld.param.u64 	%rd23, [_Z11calculateUViidddddPdS_S_S_S__param_7];
	ld.param.f64 	%fd68, [_Z11calculateUViidddddPdS_S_S_S__param_6];
	ld.param.f64 	%fd67, [_Z11calculateUViidddddPdS_S_S_S__param_3];
	ld.param.f64 	%fd66, [_Z11calculateUViidddddPdS_S_S_S__param_2];
	cvta.to.global.u64 	%rd6, %rd3;
	cvta.to.global.u64 	%rd7, %rd5;
	cvta.to.global.u64 	%rd8, %rd23;
	cvta.to.global.u64 	%rd9, %rd4;
	cvta.to.global.u64 	%rd10, %rd2;
	mul.lo.s32 	%r17, %r14, %r4;
	add.s32 	%r18, %r17, %r10;
	mul.wide.s32 	%rd11, %r18, 8;
	add.s64 	%rd12, %rd6, %rd11;
	ld.global.f64 	%fd6, [%rd12];
	mul.f64 	%fd7, %fd3, %fd6;
	div.rn.f64 	%fd8, %fd7, %fd66;
	ld.global.f64 	%fd9, [%rd12+-8];
	sub.f64 	%fd10, %fd6, %fd9;
	mul.f64 	%fd11, %fd8, %fd10;
	sub.f64 	%fd12, %fd6, %fd11;
	div.rn.f64 	%fd13, %fd7, %fd67;
	sub.s32 	%r19, %r17, %r4;
	add.s32 	%r20, %r19, %r10;
	mul.wide.s32 	%rd13, %r20, 8;
	add.s64 	%rd14, %rd6, %rd13;
	ld.global.f64 	%fd14, [%rd14];
	sub.f64 	%fd15, %fd6, %fd14;
	mul.f64 	%fd16, %fd13, %fd15;
	sub.f64 	%fd17, %fd12, %fd16;
	add.f64 	%fd18, %fd4, %fd4;
	mul.f64 	%fd19, %fd66, %fd18;
	div.rn.f64 	%fd20, %fd3, %fd19;
	add.s64 	%rd15, %rd7, %rd11;
	ld.global.f64 	%fd21, [%rd15+8];
	ld.global.f64 	%fd22, [%rd15+-8];
	sub.f64 	%fd23, %fd21, %fd22;
	mul.f64 	%fd24, %fd20, %fd23;
	sub.f64 	%fd25, %fd17, %fd24;
	mul.f64 	%fd26, %fd3, %fd68;
	mul.f64 	%fd27, %fd66, %fd66;
	div.rn.f64 	%fd28, %fd26, %fd27;
	ld.global.f64 	%fd29, [%rd12+8];
	add.f64 	%fd30, %fd6, %fd6;
	sub.f64 	%fd31, %fd29, %fd30;
	add.f64 	%fd32, %fd9, %fd31;
	fma.rn.f64 	%fd33, %fd28, %fd32, %fd25;
	mul.f64 	%fd34, %fd67, %fd67;
	div.rn.f64 	%fd35, %fd26, %fd34;
	mul.wide.s32 	%rd16, %r4, 8;
	add.s64 	%rd17, %rd12, %rd16;
	ld.global.f64 	%fd36, [%rd17];
	sub.f64 	%fd37, %fd36, %fd30;
	add.f64 	%fd38, %fd14, %fd37;
	fma.rn.f64 	%fd39, %fd35, %fd38, %fd33;
	add.s64 	%rd18, %rd8, %rd11;
	st.global.f64 	[%rd18], %fd39;
	add.s64 	%rd19, %rd9, %rd11;
	ld.global.f64 	%fd40, [%rd19];
	mul.f64 	%fd41, %fd3, %fd40;
	div.rn.f64 	%fd42, %fd41, %fd66;
	ld.global.f64 	%fd43, [%rd19+-8];
	sub.f64 	%fd44, %fd40, %fd43;
	mul.f64 	%fd45, %fd42, %fd44;
	sub.f64 	%fd46, %fd40, %fd45;
	div.rn.f64 	%fd47, %fd41, %fd67;
	add.s64 	%rd20, %rd9, %rd13;
	ld.global.f64 	%fd48, [%rd20];
	sub.f64 	%fd49, %fd40, %fd48;
	mul.f64 	%fd50, %fd47, %fd49;
	sub.f64 	%fd51, %fd46, %fd50;
	ld.global.f64 	%fd52, [%rd15+8];
	ld.global.f64 	%fd53, [%rd15+-8];
	sub.f64 	%fd54, %fd52, %fd53;
	mul.f64 	%fd55, %fd20, %fd54;
	sub.f64 	%fd56, %fd51, %fd55;
	ld.global.f64 	%fd57, [%rd19+8];
	add.f64 	%fd58, %fd40, %fd40;
	sub.f64 	%fd59, %fd57, %fd58;
	add.f64 	%fd60, %fd43, %fd59;
	fma.rn.f64 	%fd61, %fd28, %fd60, %fd56;
	add.s64 	%rd21, %rd19, %rd16;
	ld.global.f64 	%fd62, [%rd21];
	sub.f64 	%fd63, %fd62, %fd58;
	add.f64 	%fd64, %fd48, %fd63;
	fma.rn.f64 	%fd65, %fd35, %fd64, %fd61;
	add.s64 	%rd22, %rd10, %rd11;
	st.global.f64 	[%rd22], %fd65;
$L__BB2_2:
	ret;

}


// ===== COMPILED SASS (sm_100) =====

	.target	sm_100

	.elftype	@"ET_EXEC"


//--------------------- .note.nv.tkinfo           --------------------------
	.section	.note.nv.tkinfo,"",@"SHT_NOTE"
	.sectionflags	@"SHF_NOTE_NV_TKINFO"
	.tkinfo
        /*0018*/ 	.word	0x00000002
        /*0030*/ 	.string	""
        /*0030*/ 	.string	"ptxas"
        /*0030*/ 	.string	"Cuda compilation tools, release 13.0, V13.0.88"
        /*0030*/ 	.string	"Build cuda_13.0.r13.0/compiler.36424714_0"
        /*0030*/ 	.string	"-arch sm_100 -m 64 "



//--------------------- .note.nv.cuinfo           --------------------------
	.section	.note.nv.cuinfo,"",@"SHT_NOTE"
	.sectionflags	@"SHF_NOTE_NV_CUINFO"
        /*0018*/ 	.short	0x0002
        /*001a*/ 	.short	0x0064
        /*001c*/ 	.short	0x0082
	.zero		2


//--------------------- .nv.info                  --------------------------
	.section	.nv.info,"",@"SHT_CUDA_INFO"
	.align	4


	//----- nvinfo : EIATTR_REGCOUNT
	.align		4
        /*0000*/ 	.byte	0x04, 0x2f
        /*0002*/ 	.short	(.L_1 - .L_0)
	.align		4
.L_0:
        /*0004*/ 	.word	index@(_Z10calculateBiidddddPdS_S_)
        /*0008*/ 	.word	0x00000026


	//----- nvinfo : EIATTR_FRAME_SIZE
	.align		4
.L_1:
        /*000c*/ 	.byte	0x04, 0x11
        /*000e*/ 	.short	(.L_3 - .L_2)
	.align		4
.L_2:
        /*0010*/ 	.word	index@($__internal_3_$__cuda_sm20_div_rn_f64_full)
        /*0014*/ 	.word	0x00000000


	//----- nvinfo : EIATTR_FRAME_SIZE
	.align		4
.L_3:
        /*0018*/ 	.byte	0x04, 0x11
        /*001a*/ 	.short	(.L_5 - .L_4)
	.align		4
.L_4:
        /*001c*/ 	.word	index@($__internal_2_$__cuda_sm20_dblrcp_rn_slowpath_v3)
        /*0020*/ 	.word	0x00000000


	//----- nvinfo : EIATTR_FRAME_SIZE
	.align		4
.L_5:
        /*0024*/ 	.byte	0x04, 0x11
        /*0026*/ 	.short	(.L_7 - .L_6)
	.align		4
.L_6:
        /*0028*/ 	.word	index@(_Z10calculateBiidddddPdS_S_)
        /*002c*/ 	.word	0x00000000


	//----- nvinfo : EIATTR_REGCOUNT
	.align		4
.L_7:
        /*0030*/ 	.byte	0x04, 0x2f
        /*0032*/ 	.short	(.L_9 - .L_8)
	.align		4
.L_8:
        /*0034*/ 	.word	index@(_Z10calculatePiiddPdS_S_)
        /*0038*/ 	.word	0x0000001e


	//----- nvinfo : EIATTR_FRAME_SIZE
	.align		4
.L_9:
        /*003c*/ 	.byte	0x04, 0x11
        /*003e*/ 	.short	(.L_11 - .L_10)
	.align		4
.L_10:
        /*0040*/ 	.word	index@($__internal_1_$__cuda_sm20_div_rn_f64_full)
        /*0044*/ 	.word	0x00000000


	//----- nvinfo : EIATTR_FRAME_SIZE
	.align		4
.L_11:
        /*0048*/ 	.byte	0x04, 0x11
        /*004a*/ 	.short	(.L_13 - .L_12)
	.align		4
.L_12:
        /*004c*/ 	.word	index@(_Z10calculatePiiddPdS_S_)
        /*0050*/ 	.word	0x00000000


	//----- nvinfo : EIATTR_REGCOUNT
	.align		4
.L_13:
        /*0054*/ 	.byte	0x04, 0x2f
        /*0056*/ 	.short	(.L_15 - .L_14)
	.align		4
.L_14:
        /*0058*/ 	.word	index@(_Z11calculateUViidddddPdS_S_S_S_)
        /*005c*/ 	.word	0x0000002c


	//----- nvinfo : EIATTR_FRAME_SIZE
	.align		4
.L_15:
        /*0060*/ 	.byte	0x04, 0x11
        /*0062*/ 	.short	(.L_17 - .L_16)
	.align		4
.L_16:
        /*0064*/ 	.word	index@($__internal_0_$__cuda_sm20_div_rn_f64_full)
        /*0068*/ 	.word	0x00000000


	//----- nvinfo : EIATTR_FRAME_SIZE
	.align		4
.L_17:
        /*006c*/ 	.byte	0x04, 0x11
        /*006e*/ 	.short	(.L_19 - .L_18)
	.align		4
.L_18:
        /*0070*/ 	.word	index@(_Z11calculateUViidddddPdS_S_S_S_)
        /*0074*/ 	.word	0x00000000


	//----- nvinfo : EIATTR_MIN_STACK_SIZE
	.align		4
.L_19:
        /*0078*/ 	.byte	0x04, 0x12
        /*007a*/ 	.short	(.L_21 - .L_20)
	.align		4
.L_20:
        /*007c*/ 	.word	index@(_Z11calculateUViidddddPdS_S_S_S_)
        /*0080*/ 	.word	0x00000000


	//----- nvinfo : EIATTR_MIN_STACK_SIZE
	.align		4
.L_21:
        /*0084*/ 	.byte	0x04, 0x12
        /*0086*/ 	.short	(.L_23 - .L_22)
	.align		4
.L_22:
        /*0088*/ 	.word	index@(_Z10calculatePiiddPdS_S_)
        /*008c*/ 	.word	0x00000000


	//----- nvinfo : EIATTR_MIN_STACK_SIZE
	.align		4
.L_23:
        /*0090*/ 	.byte	0x04, 0x12
        /*0092*/ 	.short	(.L_25 - .L_24)
	.align		4
.L_24:
        /*0094*/ 	.word	index@(_Z10calculateBiidddddPdS_S_)
        /*0098*/ 	.word	0x00000000
.L_25:


//--------------------- .nv.compat                --------------------------
	.section	.nv.compat,"",@"SHT_CUDA_COMPAT_INFO"
	.align	4
        /*0000*/ 	.byte	0x02, 0x09, 0x00, 0x00, 0x02, 0x02, 0x01, 0x00, 0x02, 0x05, 0x05, 0x00, 0x03, 0x07, 0x01, 0x01
        /*0010*/ 	.byte	0x02, 0x03, 0x00, 0x00, 0x02, 0x06, 0x01, 0x00, 0x04, 0x0b, 0x08, 0x00, 0x01, 0x00, 0x00, 0x00
        /*0020*/ 	.byte	0x00, 0x00, 0x00, 0x00


//--------------------- .nv.info._Z11calculateUViidddddPdS_S_S_S_ --------------------------
	.section	.nv.info._Z11calculateUViidddddPdS_S_S_S_,"",@"SHT_CUDA_INFO"
	.sectionflags	@""
	.align	4


	//----- nvinfo : EIATTR_CUDA_API_VERSION
	.align		4
        /*0000*/ 	.byte	0x04, 0x37
        /*0002*/ 	.short	(.L_27 - .L_26)
.L_26:
        /*0004*/ 	.word	0x00000082


	//----- nvinfo : EIATTR_KPARAM_INFO
	.align		4
.L_27:
        /*0008*/ 	.byte	0x04, 0x17
        /*000a*/ 	.short	(.L_29 - .L_28)
.L_28:
        /*000c*/ 	.word	0x00000000
        /*0010*/ 	.short	0x000b
        /*0012*/ 	.short	0x0050
        /*0014*/ 	.byte	0x00, 0xf5, 0x21, 0x00


	//----- nvinfo : EIATTR_KPARAM_INFO
	.align		4
.L_29:
        /*0018*/ 	.byte	0x04, 0x17
        /*001a*/ 	.short	(.L_31 - .L_30)
.L_30:
        /*001c*/ 	.word	0x00000000
        /*0020*/ 	.short	0x000a
        /*0022*/ 	.short	0x0048
        /*0024*/ 	.byte	0x00, 0xf5, 0x21, 0x00


	//----- nvinfo : EIATTR_KPARAM_INFO
	.align		4
.L_31:
        /*0028*/ 	.byte	0x04, 0x17
        /*002a*/ 	.short	(.L_33 - .L_32)
.L_32:
        /*002c*/ 	.word	0x00000000
        /*0030*/ 	.short	0x0009
        /*0032*/ 	.short	0x0040
        /*0034*/ 	.byte	0x00, 0xf5, 0x21, 0x00


	//----- nvinfo : EIATTR_KPARAM_INFO
	.align		4
.L_33:
        /*0038*/ 	.byte	0x04, 0x17
        /*003a*/ 	.short	(.L_35 - .L_34)
.L_34:
        /*003c*/ 	.word	0x00000000
        /*0040*/ 	.short	0x0008
        /*0042*/ 	.short	0x0038
        /*0044*/ 	.byte	0x00, 0xf5, 0x21, 0x00


	//----- nvinfo : EIATTR_KPARAM_INFO
	.align		4
.L_35:
        /*0048*/ 	.byte	0x04, 0x17
        /*004a*/ 	.short	(.L_37 - .L_36)
.L_36:
        /*004c*/ 	.word	0x00000000
        /*0050*/ 	.short	0x0007
        /*0052*/ 	.short	0x0030
        /*0054*/ 	.byte	0x00, 0xf5, 0x21, 0x00


	//----- nvinfo : EIATTR_KPARAM_INFO
	.align		4
.L_37:
        /*0058*/ 	.byte	0x04, 0x17
        /*005a*/ 	.short	(.L_39 - .L_38)
.L_38:
        /*005c*/ 	.word	0x00000000
        /*0060*/ 	.short	0x0006
        /*0062*/ 	.short	0x0028
        /*0064*/ 	.byte	0x00, 0xf0, 0x21, 0x00


	//----- nvinfo : EIATTR_KPARAM_INFO
	.align		4
.L_39:
        /*0068*/ 	.byte	0x04, 0x17
        /*006a*/ 	.short	(.L_41 - .L_40)
.L_40:
        /*006c*/ 	.word	0x00000000
        /*0070*/ 	.short	0x0005
        /*0072*/ 	.short	0x0020
        /*0074*/ 	.byte	0x00, 0xf0, 0x21, 0x00


	//----- nvinfo : EIATTR_KPARAM_INFO
	.align		4
.L_41:
        /*0078*/ 	.byte	0x04, 0x17
        /*007a*/ 	.short	(.L_43 - .L_42)
.L_42:
        /*007c*/ 	.word	0x00000000
        /*0080*/ 	.short	0x0004
        /*0082*/ 	.short	0x0018
        /*0084*/ 	.byte	0x00, 0xf0, 0x21, 0x00


	//----- nvinfo : EIATTR_KPARAM_INFO
	.align		4
.L_43:
        /*0088*/ 	.byte	0x04, 0x17
        /*008a*/ 	.short	(.L_45 - .L_44)
.L_44:
        /*008c*/ 	.word	0x00000000
        /*0090*/ 	.short	0x0003
        /*0092*/ 	.short	0x0010
        /*0094*/ 	.byte	0x00, 0xf0, 0x21, 0x00


	//----- nvinfo : EIATTR_KPARAM_INFO
	.align		4
.L_45:
        /*0098*/ 	.byte	0x04, 0x17
        /*009a*/ 	.short	(.L_47 - .L_46)
.L_46:
        /*009c*/ 	.word	0x00000000
        /*00a0*/ 	.short	0x0002
        /*00a2*/ 	.short	0x0008
        /*00a4*/ 	.byte	0x00, 0xf0, 0x21, 0x00


	//----- nvinfo : EIATTR_KPARAM_INFO
	.align		4
.L_47:
        /*00a8*/ 	.byte	0x04, 0x17
        /*00aa*/ 	.short	(.L_49 - .L_48)
.L_48:
        /*00ac*/ 	.word	0x00000000
        /*00b0*/ 	.short	0x0001
        /*00b2*/ 	.short	0x0004
        /*00b4*/ 	.byte	0x00, 0xf0, 0x11, 0x00


	//----- nvinfo : EIATTR_KPARAM_INFO
	.align		4
.L_49:
        /*00b8*/ 	.byte	0x04, 0x17
        /*00ba*/ 	.short	(.L_51 - .L_50)
.L_50:
        /*00bc*/ 	.word	0x00000000
        /*00c0*/ 	.short	0x0000
        /*00c2*/ 	.short	0x0000
        /*00c4*/ 	.byte	0x00, 0xf0, 0x11, 0x00


	//----- nvinfo : EIATTR_SPARSE_MMA_MASK
	.align		4
.L_51:
        /*00c8*/ 	.byte	0x03, 0x50
        /*00ca*/ 	.short	0x0000


	//----- nvinfo : EIATTR_MAXREG_COUNT
	.align		4
        /*00cc*/ 	.byte	0x03, 0x1b
        /*00ce*/ 	.short	0x00ff


	//----- nvinfo : EIATTR_MERCURY_ISA_VERSION
	.align		4
        /*00d0*/ 	.byte	0x03, 0x5f
        /*00d2*/ 	.short	0x0101


	//----- nvinfo : EIATTR_VRC_CTA_INIT_COUNT
	.align		4
        /*00d4*/ 	.byte	0x02, 0x4a
	.zero		1
	.zero		1


	//----- nvinfo : EIATTR_EXIT_INSTR_OFFSETS
	.align		4
        /*00d8*/ 	.byte	0x04, 0x1c
        /*00da*/ 	.short	(.L_53 - .L_52)


	//   ....[0]....
.L_52:
        /*00dc*/ 	.word	0x00000100


	//   ....[1]....
        /*00e0*/ 	.word	0x00001120


	//----- nvinfo : EIATTR_CRS_STACK_SIZE
	.align		4
.L_53:
        /*00e4*/ 	.byte	0x04, 0x1e
        /*00e6*/ 	.short	(.L_55 - .L_54)
.L_54:
        /*00e8*/ 	.word	0x00000000


	//----- nvinfo : EIATTR_CBANK_PARAM_SIZE
	.align		4
.L_55:
        /*00ec*/ 	.byte	0x03, 0x19
        /*00ee*/ 	.short	0x0058


	//----- nvinfo : EIATTR_PARAM_CBANK
	.align		4
        /*00f0*/ 	.byte	0x04, 0x0a
        /*00f2*/ 	.short	(.L_57 - .L_56)
	.align		4
.L_56:
        /*00f4*/ 	.word	index@(.nv.constant0._Z11calculateUViidddddPdS_S_S_S_)
        /*00f8*/ 	.short	0x0380
        /*00fa*/ 	.short	0x0058


	//----- nvinfo : EIATTR_SW_WAR
	.align		4
.L_57:
        /*00fc*/ 	.byte	0x04, 0x36
        /*00fe*/ 	.short	(.L_59 - .L_58)
.L_58:
        /*0100*/ 	.word	0x00000008
.L_59:


//--------------------- .nv.info._Z10calculatePiiddPdS_S_ --------------------------
	.section	.nv.info._Z10calculatePiiddPdS_S_,"",@"SHT_CUDA_INFO"
	.sectionflags	@""
	.align	4


	//----- nvinfo : EIATTR_CUDA_API_VERSION
	.align		4
        /*0000*/ 	.byte	0x04, 0x37
        /*0002*/ 	.short	(.L_61 - .L_60)
.L_60:
        /*0004*/ 	.word	0x00000082


	//----- nvinfo : EIATTR_KPARAM_INFO
	.align		4
.L_61:
        /*0008*/ 	.byte	0x04, 0x17
        /*000a*/ 	.short	(.L_63 - .L_62)
.L_62:
        /*000c*/ 	.word	0x00000000
        /*0010*/ 	.short	0x0006
        /*0012*/ 	.short	0x0028
        /*0014*/ 	.byte	0x00, 0xf5, 0x21, 0x00


	//----- nvinfo : EIATTR_KPARAM_INFO
	.align		4
.L_63:
        /*0018*/ 	.byte	0x04, 0x17
        /*001a*/ 	.short	(.L_65 - .L_64)
.L_64:
        /*001c*/ 	.word	0x00000000
        /*0020*/ 	.short	0x0005
        /*0022*/ 	.short	0x0020
        /*0024*/ 	.byte	0x00, 0xf5, 0x21, 0x00


	//----- nvinfo : EIATTR_KPARAM_INFO
	.align		4
.L_65:
        /*0028*/ 	.byte	0x04, 0x17
        /*002a*/ 	.short	(.L_67 - .L_66)
.L_66:
        /*002c*/ 	.word	0x00000000
        /*0030*/ 	.short	0x0004
        /*0032*/ 	.short	0x0018
        /*0034*/ 	.byte	0x00, 0xf5, 0x21, 0x00


	//----- nvinfo : EIATTR_KPARAM_INFO
	.align		4
.L_67:
        /*0038*/ 	.byte	0x04, 0x17
        /*003a*/ 	.short	(.L_69 - .L_68)
.L_68:
        /*003c*/ 	.word	0x00000000
        /*0040*/ 	.short	0x0003
        /*0042*/ 	.short	0x0010
        /*0044*/ 	.byte	0x00, 0xf0, 0x21, 0x00


	//----- nvinfo : EIATTR_KPARAM_INFO
	.align		4
.L_69:
        /*0048*/ 	.byte	0x04, 0x17
        /*004a*/ 	.short	(.L_71 - .L_70)
.L_70:
        /*004c*/ 	.word	0x00000000
        /*0050*/ 	.short	0x0002
        /*0052*/ 	.short	0x0008
        /*0054*/ 	.byte	0x00, 0xf0, 0x21, 0x00


	//----- nvinfo : EIATTR_KPARAM_INFO
	.align		4
.L_71:
        /*0058*/ 	.byte	0x04, 0x17
        /*005a*/ 	.short	(.L_73 - .L_72)
.L_72:
        /*005c*/ 	.word	0x00000000
        /*0060*/ 	.short	0x0001
        /*0062*/ 	.short	0x0004
        /*0064*/ 	.byte	0x00, 0xf0, 0x11, 0x00


	//----- nvinfo : EIATTR_KPARAM_INFO
	.align		4
.L_73:
        /*0068*/ 	.byte	0x04, 0x17
        /*006a*/ 	.short	(.L_75 - .L_74)
.L_74:
        /*006c*/ 	.word	0x00000000
        /*0070*/ 	.short	0x0000
        /*0072*/ 	.short	0x0000
        /*0074*/ 	.byte	0x00, 0xf0, 0x11, 0x00


	//----- nvinfo : EIATTR_SPARSE_MMA_MASK
	.align		4
.L_75:
        /*0078*/ 	.byte	0x03, 0x50
        /*007a*/ 	.short	0x0000


	//----- nvinfo : EIATTR_MAXREG_COUNT
	.align		4
        /*007c*/ 	.byte	0x03, 0x1b
        /*007e*/ 	.short	0x00ff


	//----- nvinfo : EIATTR_MERCURY_ISA_VERSION
	.align		4
        /*0080*/ 	.byte	0x03, 0x5f
        /*0082*/ 	.short	0x0101


	//----- nvinfo : EIATTR_VRC_CTA_INIT_COUNT
	.align		4
        /*0084*/ 	.byte	0x02, 0x4a
	.zero		1
	.zero		1


	//----- nvinfo : EIATTR_EXIT_INSTR_OFFSETS
	.align		4
        /*0088*/ 	.byte	0x04, 0x1c
        /*008a*/ 	.short	(.L_77 - .L_76)


	//   ....[0]....
.L_76:
        /*008c*/ 	.word	0x00000100


	//   ....[1]....
        /*0090*/ 	.word	0x00000450


	//----- nvinfo : EIATTR_CRS_STACK_SIZE
	.align		4
.L_77:
        /*0094*/ 	.byte	0x04, 0x1e
        /*0096*/ 	.short	(.L_79 - .L_78)
.L_78:
        /*0098*/ 	.word	0x00000000


	//----- nvinfo : EIATTR_CBANK_PARAM_SIZE
	.align		4
.L_79:
        /*009c*/ 	.byte	0x03, 0x19
        /*009e*/ 	.short	0x0030


	//----- nvinfo : EIATTR_PARAM_CBANK
	.align		4
        /*00a0*/ 	.byte	0x04, 0x0a
        /*00a2*/ 	.short	(.L_81 - .L_80)
	.align		4
.L_80:
        /*00a4*/ 	.word	index@(.nv.constant0._Z10calculatePiiddPdS_S_)
        /*00a8*/ 	.short	0x0380
        /*00aa*/ 	.short	0x0030


	//----- nvinfo : EIATTR_SW_WAR
	.align		4
.L_81:
        /*00ac*/ 	.byte	0x04, 0x36
        /*00ae*/ 	.short	(.L_83 - .L_82)
.L_82:
        /*00b0*/ 	.word	0x00000008
.L_83:


//--------------------- .nv.info._Z10calculateBiidddddPdS_S_ --------------------------
	.section	.nv.info._Z10calculateBiidddddPdS_S_,"",@"SHT_CUDA_INFO"
	.sectionflags	@""
	.align	4


	//----- nvinfo : EIATTR_CUDA_API_VERSION
	.align		4
        /*0000*/ 	.byte	0x04, 0x37
        /*0002*/ 	.short	(.L_85 - .L_84)
.L_84:
        /*0004*/ 	.word	0x00000082


	//----- nvinfo : EIATTR_KPARAM_INFO
	.align		4
.L_85:
        /*0008*/ 	.byte	0x04, 0x17
        /*000a*/ 	.short	(.L_87 - .L_86)
.L_86:
        /*000c*/ 	.word	0x00000000
        /*0010*/ 	.short	0x0009
        /*0012*/ 	.short	0x0040
        /*0014*/ 	.byte	0x00, 0xf5, 0x21, 0x00


	//----- nvinfo : EIATTR_KPARAM_INFO
	.align		4
.L_87:
        /*0018*/ 	.byte	0x04, 0x17
        /*001a*/ 	.short	(.L_89 - .L_88)
.L_88:
        /*001c*/ 	.word	0x00000000
        /*0020*/ 	.short	0x0008
        /*0022*/ 	.short	0x0038
        /*0024*/ 	.byte	0x00, 0xf5, 0x21, 0x00


	//----- nvinfo : EIATTR_KPARAM_INFO
	.align		4
.L_89:
        /*0028*/ 	.byte	0x04, 0x17
        /*002a*/ 	.short	(.L_91 - .L_90)
.L_90:
        /*002c*/ 	.word	0x00000000
        /*0030*/ 	.short	0x0007
        /*0032*/ 	.short	0x0030
        /*0034*/ 	.byte	0x00, 0xf5, 0x21, 0x00


	//----- nvinfo : EIATTR_KPARAM_INFO
	.align		4
.L_91:
        /*0038*/ 	.byte	0x04, 0x17
        /*003a*/ 	.short	(.L_93 - .L_92)
.L_92:
        /*003c*/ 	.word	0x00000000
        /*0040*/ 	.short	0x0006
        /*0042*/ 	.short	0x0028
        /*0044*/ 	.byte	0x00, 0xf0, 0x21, 0x00


	//----- nvinfo : EIATTR_KPARAM_INFO
	.align		4
.L_93:
        /*0048*/ 	.byte	0x04, 0x17
        /*004a*/ 	.short	(.L_95 - .L_94)
.L_94:
        /*004c*/ 	.word	0x00000000
        /*0050*/ 	.short	0x0005
        /*0052*/ 	.short	0x0020
        /*0054*/ 	.byte	0x00, 0xf0, 0x21, 0x00


	//----- nvinfo : EIATTR_KPARAM_INFO
	.align		4
.L_95:
        /*0058*/ 	.byte	0x04, 0x17
        /*005a*/ 	.short	(.L_97 - .L_96)
.L_96:
        /*005c*/ 	.word	0x00000000
        /*0060*/ 	.short	0x0004
        /*0062*/ 	.short	0x0018
        /*0064*/ 	.byte	0x00, 0xf0, 0x21, 0x00


	//----- nvinfo : EIATTR_KPARAM_INFO
	.align		4
.L_97:
        /*0068*/ 	.byte	0x04, 0x17
        /*006a*/ 	.short	(.L_99 - .L_98)
.L_98:
        /*006c*/ 	.word	0x00000000
        /*0070*/ 	.short	0x0003
        /*0072*/ 	.short	0x0010
        /*0074*/ 	.byte	0x00, 0xf0, 0x21, 0x00


	//----- nvinfo : EIATTR_KPARAM_INFO
	.align		4
.L_99:
        /*0078*/ 	.byte	0x04, 0x17
        /*007a*/ 	.short	(.L_101 - .L_100)
.L_100:
        /*007c*/ 	.word	0x00000000
        /*0080*/ 	.short	0x0002
        /*0082*/ 	.short	0x0008
        /*0084*/ 	.byte	0x00, 0xf0, 0x21, 0x00


	//----- nvinfo : EIATTR_KPARAM_INFO
	.align		4
.L_101:
        /*0088*/ 	.byte	0x04, 0x17
        /*008a*/ 	.short	(.L_103 - .L_102)
.L_102:
        /*008c*/ 	.word	0x00000000
        /*0090*/ 	.short	0x0001
        /*0092*/ 	.short	0x0004
        /*0094*/ 	.byte	0x00, 0xf0, 0x11, 0x00


	//----- nvinfo : EIATTR_KPARAM_INFO
	.align		4
.L_103:
        /*0098*/ 	.byte	0x04, 0x17
        /*009a*/ 	.short	(.L_105 - .L_104)
.L_104:
        /*009c*/ 	.word	0x00000000
        /*00a0*/ 	.short	0x0000
        /*00a2*/ 	.short	0x0000
        /*00a4*/ 	.byte	0x00, 0xf0, 0x11, 0x00


	//----- nvinfo : EIATTR_SPARSE_MMA_MASK
	.align		4
.L_105:
        /*00a8*/ 	.byte	0x03, 0x50
        /*00aa*/ 	.short	0x0000


	//----- nvinfo : EIATTR_MAXREG_COUNT
	.align		4
        /*00ac*/ 	.byte	0x03, 0x1b
        /*00ae*/ 	.short	0x00ff


	//----- nvinfo : EIATTR_MERCURY_ISA_VERSION
	.align		4
        /*00b0*/ 	.byte	0x03, 0x5f
        /*00b2*/ 	.short	0x0101


	//----- nvinfo : EIATTR_VRC_CTA_INIT_COUNT
	.align		4
        /*00b4*/ 	.byte	0x02, 0x4a
	.zero		1
	.zero		1


	//----- nvinfo : EIATTR_EXIT_INSTR_OFFSETS
	.align		4
        /*00b8*/ 	.byte	0x04, 0x1c
        /*00ba*/ 	.short	(.L_107 - .L_106)


	//   ....[0]....
.L_106:
        /*00bc*/ 	.word	0x00000100


	//   ....[1]....
        /*00c0*/ 	.word	0x00000a80


	//----- nvinfo : EIATTR_CRS_STACK_SIZE
	.align		4
.L_107:
        /*00c4*/ 	.byte	0x04, 0x1e
        /*00c6*/ 	.short	(.L_109 - .L_108)
.L_108:
        /*00c8*/ 	.word	0x00000000


	//----- nvinfo : EIATTR_CBANK_PARAM_SIZE
	.align		4
.L_109:
        /*00cc*/ 	.byte	0x03, 0x19
        /*00ce*/ 	.short	0x0048


	//----- nvinfo : EIATTR_PARAM_CBANK
	.align		4
        /*00d0*/ 	.byte	0x04, 0x0a
        /*00d2*/ 	.short	(.L_111 - .L_110)
	.align		4
.L_110:
        /*00d4*/ 	.word	index@(.nv.constant0._Z10calculateBiidddddPdS_S_)
        /*00d8*/ 	.short	0x0380
        /*00da*/ 	.short	0x0048


	//----- nvinfo : EIATTR_SW_WAR
	.align		4
.L_111:
        /*00dc*/ 	.byte	0x04, 0x36
        /*00de*/ 	.short	(.L_113 - .L_112)
.L_112:
        /*00e0*/ 	.word	0x00000008
.L_113:


//--------------------- .nv.callgraph             --------------------------
	.section	.nv.callgraph,"",@"SHT_CUDA_CALLGRAPH"
	.align	4
	.sectionentsize	8
	.align		4
        /*0000*/ 	.word	0x00000000
	.align		4
        /*0004*/ 	.word	0xffffffff
	.align		4
        /*0008*/ 	.word	0x00000000
	.align		4
        /*000c*/ 	.word	0xfffffffe
	.align		4
        /*0010*/ 	.word	0x00000000
	.align		4
        /*0014*/ 	.word	0xfffffffd
	.align		4
        /*0018*/ 	.word	0x00000000
	.align		4
        /*001c*/ 	.word	0xfffffffc


//--------------------- .text._Z11calculateUViidddddPdS_S_S_S_ --------------------------
	.section	.text._Z11calculateUViidddddPdS_S_S_S_,"ax",@progbits
	.align	128
        .global         _Z11calculateUViidddddPdS_S_S_S_
        .type           _Z11calculateUViidddddPdS_S_S_S_,@function
        .size           _Z11calculateUViidddddPdS_S_S_S_,(.L_x_43 - _Z11calculateUViidddddPdS_S_S_S_)
        .other          _Z11calculateUViidddddPdS_S_S_S_,@"STO_CUDA_ENTRY STV_DEFAULT"
_Z11calculateUViidddddPdS_S_S_S_:
.text._Z11calculateUViidddddPdS_S_S_S_:
[----:B------:R-:W-:Y:S01]  /*0000*/  LDC R1, c[0x0][0x37c] ;  /* 0x0000df00ff017b82 */ /* 0x000fe20000000800 */
[----:B------:R-:W0:Y:S07]  /*0010*/  S2R R0, SR_TID.X ;  /* 0x0000000000007919 */ /* 0x000e2e0000002100 */
[----:B------:R-:W0:Y:S01]  /*0020*/  S2UR UR5, SR_CTAID.X ;  /* 0x00000000000579c3 */ /* 0x000e220000002500 */
[----:B------:R-:W1:Y:S01]  /*0030*/  LDCU.64 UR8, c[0x0][0x380] ;  /* 0x00007000ff0877ac */ /* 0x000e620008000a00 */
[----:B------:R-:W2:Y:S06]  /*0040*/  S2R R3, SR_TID.Y ;  /* 0x0000000000037919 */ /* 0x000eac0000002200 */
[----:B------:R-:W0:Y:S08]  /*0050*/  LDC R9, c[0x0][0x360] ;  /* 0x0000d800ff097b82 */ /* 0x000e300000000800 */
[----:B------:R-:W2:Y:S01]  /*0060*/  S2UR UR6, SR_CTAID.Y ;  /* 0x00000000000679c3 */ /* 0x000ea20000002600 */
[----:B-1----:R-:W-:-:S07]  /*0070*/  UIADD3 UR4, UPT, UPT, UR8, -0x1, URZ ;  /* 0xffffffff08047890 */ /* 0x002fce000fffe0ff */
[----:B------:R-:W2:Y:S01]  /*0080*/  LDC R2, c[0x0][0x364] ;  /* 0x0000d900ff027b82 */ /* 0x000ea20000000800 */
[----:B0-----:R-:W-:-:S05]  /*0090*/  IMAD R9, R9, UR5, R0 ;  /* 0x0000000509097c24 */ /* 0x001fca000f8e0200 */
[----:B------:R-:W-:Y:S01]  /*00a0*/  ISETP.GE.AND P0, PT, R9, UR4, PT ;  /* 0x0000000409007c0c */ /* 0x000fe2000bf06270 */
[----:B------:R-:W-:-:S03]  /*00b0*/  UIADD3 UR4, UPT, UPT, UR9, -0x1, URZ ;  /* 0xffffffff09047890 */ /* 0x000fc6000fffe0ff */
[----:B------:R-:W-:Y:S01]  /*00c0*/  ISETP.LT.OR P0, PT, R9, 0x1, P0 ;  /* 0x000000010900780c */ /* 0x000fe20000701670 */
[----:B--2---:R-:W-:-:S05]  /*00d0*/  IMAD R2, R2, UR6, R3 ;  /* 0x0000000602027c24 */ /* 0x004fca000f8e0203 */
[----:B------:R-:W-:-:S04]  /*00e0*/  ISETP.EQ.OR P0, PT, R2, RZ, P0 ;  /* 0x000000ff0200720c */ /* 0x000fc80000702670 */
[----:B------:R-:W-:-:S13]  /*00f0*/  ISETP.GE.OR P0, PT, R2, UR4, P0 ;  /* 0x0000000402007c0c */ /* 0x000fda0008706670 */
[----:B------:R-:W-:Y:S05]  /*0100*/  @P0 EXIT ;  /* 0x000000000000094d */ /* 0x000fea0003800000 */
[----:B------:R-:W0:Y:S01]  /*0110*/  LDC.64 R14, c[0x0][0x3c0] ;  /* 0x0000f000ff0e7b82 */ /* 0x000e220000000a00 */
[----:B------:R-:W1:Y:S01]  /*0120*/  LDCU.64 UR4, c[0x0][0x358] ;  /* 0x00006b00ff0477ac */ /* 0x000e620008000a00 */
[----:B------:R-:W-:Y:S01]  /*0130*/  IMAD R10, R2, UR8, R9 ;  /* 0x00000008020a7c24 */ /* 0x000fe2000f8e0209 */
[----:B------:R-:W2:Y:S05]  /*0140*/  LDCU UR8, c[0x0][0x38c] ;  /* 0x00007180ff0877ac */ /* 0x000eaa0008000800 */
[----:B------:R-:W3:Y:S01]  /*0150*/  LDC.64 R16, c[0x0][0x388] ;  /* 0x0000e200ff107b82 */ /* 0x000ee20000000a00 */
[----:B------:R-:W-:Y:S01]  /*0160*/  IMAD.MOV.U32 R4, RZ, RZ, 0x1 ;  /* 0x00000001ff047424 */ /* 0x000fe200078e00ff */
[----:B------:R-:W4:Y:S01]  /*0170*/  LDCU.64 UR6, c[0x0][0x398] ;  /* 0x00007300ff0677ac */ /* 0x000f220008000a00 */
[----:B0-----:R-:W-:-:S05]  /*0180*/  IMAD.WIDE R14, R10, 0x8, R14 ;  /* 0x000000080a0e7825 */ /* 0x001fca00078e020e */
[----:B-1----:R-:W4:Y:S01]  /*0190*/  LDG.E.64 R26, desc[UR4][R14.64] ;  /* 0x000000040e1a7981 */ /* 0x002f22000c1e1b00 */
[----:B--2---:R-:W3:Y:S01]  /*01a0*/  MUFU.RCP64H R5, UR8 ;  /* 0x0000000800057d08 */ /* 0x004ee20008001800 */
[----:B------:R-:W-:Y:S01]  /*01b0*/  BSSY.RECONVERGENT B0, `(.L_x_0) ;  /* 0x0000017000007945 */ /* 0x000fe20003800200 */
[----:B---3--:R-:W-:-:S08]  /*01c0*/  DFMA R6, R4, -R16, 1 ;  /* 0x3ff000000406742b */ /* 0x008fd00000000810 */
[----:B------:R-:W-:-:S08]  /*01d0*/  DFMA R6, R6, R6, R6 ;  /* 0x000000060606722b */ /* 0x000fd00000000006 */
[----:B------:R-:W-:-:S08]  /*01e0*/  DFMA R6, R4, R6, R4 ;  /* 0x000000060406722b */ /* 0x000fd00000000004 */
[----:B------:R-:W-:-:S08]  /*01f0*/  DFMA R12, R6, -R16, 1 ;  /* 0x3ff00000060c742b */ /* 0x000fd00000000810 */
[----:B------:R-:W-:Y:S02]  /*0200*/  DFMA R12, R6, R12, R6 ;  /* 0x0000000c060c722b */ /* 0x000fe40000000006 */
[----:B----4-:R-:W-:-:S08]  /*0210*/  DMUL R4, R26, UR6 ;  /* 0x000000061a047c28 */ /* 0x010fd00008000000 */
[----:B------:R-:W-:Y:S02]  /*0220*/  DMUL R24, R4, R12 ;  /* 0x0000000c04187228 */ /* 0x000fe40000000000 */
[----:B------:R-:W-:-:S06]  /*0230*/  FSETP.GEU.AND P1, PT, |R5|, 6.5827683646048100446e-37, PT ;  /* 0x036000000500780b */ /* 0x000fcc0003f2e200 */
[----:B------:R-:W-:-:S08]  /*0240*/  DFMA R6, R24, -R16, R4 ;  /* 0x800000101806722b */ /* 0x000fd00000000004 */
[----:B------:R-:W-:-:S10]  /*0250*/  DFMA R24, R12, R6, R24 ;  /* 0x000000060c18722b */ /* 0x000fd40000000018 */
[----:B------:R-:W-:-:S05]  /*0260*/  FFMA R0, RZ, UR8, R25 ;  /* 0x00000008ff007c23 */ /* 0x000fca0008000019 */
[----:B------:R-:W-:-:S13]  /*0270*/  FSETP.GT.AND P0, PT, |R0|, 1.469367938527859385e-39, PT ;  /* 0x001000000000780b */ /* 0x000fda0003f04200 */
[----:B------:R-:W-:Y:S05]  /*0280*/  @P0 BRA P1, `(.L_x_1) ;  /* 0x0000000000240947 */ /* 0x000fea0000800000 */
[----:B------:R-:W0:Y:S01]  /*0290*/  LDCU.64 UR6, c[0x0][0x388] ;  /* 0x00007100ff0677ac */ /* 0x000e220008000a00 */
[----:B------:R-:W-:Y:S01]  /*02a0*/  IMAD.MOV.U32 R8, RZ, RZ, R4 ;  /* 0x000000ffff087224 */ /* 0x000fe200078e0004 */
[----:B------:R-:W-:Y:S02]  /*02b0*/  MOV R0, R5 ;  /* 0x0000000500007202 */ /* 0x000fe40000000f00 */
[----:B------:R-:W-:Y:S01]  /*02c0*/  MOV R11, 0x300 ;  /* 0x00000300000b7802 */ /* 0x000fe20000000f00 */
[----:B0-----:R-:W-:Y:S02]  /*02d0*/  IMAD.U32 R13, RZ, RZ, UR6 ;  /* 0x00000006ff0d7e24 */ /* 0x001fe4000f8e00ff */
[----:B------:R-:W-:-:S07]  /*02e0*/  IMAD.U32 R12, RZ, RZ, UR7 ;  /* 0x00000007ff0c7e24 */ /* 0x000fce000f8e00ff */
[----:B------:R-:W-:Y:S05]  /*02f0*/  CALL.REL.NOINC `($__internal_0_$__cuda_sm20_div_rn_f64_full) ;  /* 0x0000000c008c7944 */ /* 0x000fea0003c00000 */
[----:B------:R-:W-:Y:S02]  /*0300*/  IMAD.MOV.U32 R24, RZ, RZ, R8 ;  /* 0x000000ffff187224 */ /* 0x000fe400078e0008 */
[----:B------:R-:W-:-:S07]  /*0310*/  IMAD.MOV.U32 R25, RZ, RZ, R0 ;  /* 0x000000ffff197224 */ /* 0x000fce00078e0000 */
.L_x_1:
[----:B------:R-:W-:Y:S05]  /*0320*/  BSYNC.RECONVERGENT B0 ;  /* 0x0000000000007941 */ /* 0x000fea0003800200 */
.L_x_0:
[----:B------:R-:W2:Y:S01]  /*0330*/  LDG.E.64 R16, desc[UR4][R14.64+-0x8] ;  /* 0xfffff8040e107981 */ /* 0x000ea2000c1e1b00 */
[----:B------:R-:W0:Y:S01]  /*0340*/  LDCU UR6, c[0x0][0x394] ;  /* 0x00007280ff0677ac */ /* 0x000e220008000800 */
[----:B------:R-:W1:Y:S01]  /*0350*/  LDC.64 R18, c[0x0][0x390] ;  /* 0x0000e400ff127b82 */ /* 0x000e620000000a00 */
[----:B------:R-:W-:Y:S01]  /*0360*/  IMAD.MOV.U32 R6, RZ, RZ, 0x1 ;  /* 0x00000001ff067424 */ /* 0x000fe200078e00ff */
[----:B------:R-:W-:Y:S01]  /*0370*/  FSETP.GEU.AND P1, PT, |R5|, 6.5827683646048100446e-37, PT ;  /* 0x036000000500780b */ /* 0x000fe20003f2e200 */
[----:B------:R-:W-:Y:S01]  /*0380*/  BSSY.RECONVERGENT B0, `(.L_x_2) ;  /* 0x0000018000007945 */ /* 0x000fe20003800200 */
[----:B0-----:R-:W1:Y:S03]  /*0390*/  MUFU.RCP64H R7, UR6 ;  /* 0x0000000600077d08 */ /* 0x001e660008001800 */
[----:B-1----:R-:W-:-:S08]  /*03a0*/  DFMA R12, R6, -R18, 1 ;  /* 0x3ff00000060c742b */ /* 0x002fd00000000812 */
[----:B------:R-:W-:-:S08]  /*03b0*/  DFMA R12, R12, R12, R12 ;  /* 0x0000000c0c0c722b */ /* 0x000fd0000000000c */
[----:B------:R-:W-:-:S08]  /*03c0*/  DFMA R12, R6, R12, R6 ;  /* 0x0000000c060c722b */ /* 0x000fd00000000006 */
[----:B------:R-:W-:-:S08]  /*03d0*/  DFMA R6, R12, -R18, 1 ;  /* 0x3ff000000c06742b */ /* 0x000fd00000000812 */
[----:B------:R-:W-:-:S08]  /*03e0*/  DFMA R6, R12, R6, R12 ;  /* 0x000000060c06722b */ /* 0x000fd0000000000c */
[----:B------:R-:W-:-:S08]  /*03f0*/  DMUL R12, R4, R6 ;  /* 0x00000006040c7228 */ /* 0x000fd00000000000 */
[----:B------:R-:W-:-:S08]  /*0400*/  DFMA R18, R12, -R18, R4 ;  /* 0x800000120c12722b */ /* 0x000fd00000000004 */
[----:B------:R-:W-:-:S10]  /*0410*/  DFMA R6, R6, R18, R12 ;  /* 0x000000120606722b */ /* 0x000fd4000000000c */
[----:B------:R-:W-:-:S05]  /*0420*/  FFMA R0, RZ, UR6, R7 ;  /* 0x00000006ff007c23 */ /* 0x000fca0008000007 */
[----:B------:R-:W-:Y:S01]  /*0430*/  FSETP.GT.AND P0, PT, |R0|, 1.469367938527859385e-39, PT ;  /* 0x001000000000780b */ /* 0x000fe20003f04200 */
[----:B--2---:R-:W-:-:S08]  /*0440*/  DADD R12, R26, -R16 ;  /* 0x000000001a0c7229 */ /* 0x004fd00000000810 */
[----:B------:R-:W-:-:S04]  /*0450*/  DFMA R24, R12, -R24, R26 ;  /* 0x800000180c18722b */ /* 0x000fc8000000001a */
[----:B------:R-:W-:Y:S07]  /*0460*/  @P0 BRA P1, `(.L_x_3) ;  /* 0x0000000000240947 */ /* 0x000fee0000800000 */
[----:B------:R-:W0:Y:S01]  /*0470*/  LDCU.64 UR6, c[0x0][0x390] ;  /* 0x00007200ff0677ac */ /* 0x000e220008000a00 */
[----:B------:R-:W-:Y:S01]  /*0480*/  MOV R8, R4 ;  /* 0x0000000400087202 */ /* 0x000fe20000000f00 */
[----:B------:R-:W-:Y:S01]  /*0490*/  IMAD.MOV.U32 R0, RZ, RZ, R5 ;  /* 0x000000ffff007224 */ /* 0x000fe200078e0005 */
[----:B------:R-:W-:Y:S01]  /*04a0*/  MOV R11, 0x4e0 ;  /* 0x000004e0000b7802 */ /* 0x000fe20000000f00 */
[----:B0-----:R-:W-:Y:S02]  /*04b0*/  IMAD.U32 R13, RZ, RZ, UR6 ;  /* 0x00000006ff0d7e24 */ /* 0x001fe4000f8e00ff */
[----:B------:R-:W-:-:S07]  /*04c0*/  IMAD.U32 R12, RZ, RZ, UR7 ;  /* 0x00000007ff0c7e24 */ /* 0x000fce000f8e00ff */
[----:B------:R-:W-:Y:S05]  /*04d0*/  CALL.REL.NOINC `($__internal_0_$__cuda_sm20_div_rn_f64_full) ;  /* 0x0000000c00147944 */ /* 0x000fea0003c00000 */
[----:B------:R-:W-:Y:S01]  /*04e0*/  MOV R6, R8 ;  /* 0x0000000800067202 */ /* 0x000fe20000000f00 */
[----:B------:R-:W-:-:S07]  /*04f0*/  IMAD.MOV.U32 R7, RZ, RZ, R0 ;  /* 0x000000ffff077224 */ /* 0x000fce00078e0000 */
.L_x_3:
[----:B------:R-:W-:Y:S05]  /*0500*/  BSYNC.RECONVERGENT B0 ;  /* 0x0000000000007941 */ /* 0x000fea0003800200 */
.L_x_2:
[----:B------:R-:W0:Y:S01]  /*0510*/  LDC R3, c[0x0][0x380] ;  /* 0x0000e000ff037b82 */ /* 0x000e220000000800 */
[----:B------:R-:W1:Y:S07]  /*0520*/  LDCU.64 UR6, c[0x0][0x388] ;  /* 0x00007100ff0677ac */ /* 0x000e6e0008000a00 */
[----:B------:R-:W2:Y:S08]  /*0530*/  LDC.64 R18, c[0x0][0x3c0] ;  /* 0x0000f000ff127b82 */ /* 0x000eb00000000a00 */
[----:B------:R-:W3:Y:S01]  /*0540*/  LDC.64 R4, c[0x0][0x3a0] ;  /* 0x0000e800ff047b82 */ /* 0x000ee20000000a00 */
[----:B0-----:R-:W-:-:S07]  /*0550*/  IMAD R2, R2, R3, -R3 ;  /* 0x0000000302027224 */ /* 0x001fce00078e0a03 */
[----:B------:R-:W0:Y:S01]  /*0560*/  LDC R0, c[0x0][0x39c] ;  /* 0x0000e700ff007b82 */ /* 0x000e220000000800 */
[----:B------:R-:W-:-:S04]  /*0570*/  IMAD.IADD R9, R9, 0x1, R2 ;  /* 0x0000000109097824 */ /* 0x000fc800078e0202 */
[----:B--2---:R-:W-:-:S06]  /*0580*/  IMAD.WIDE R18, R9, 0x8, R18 ;  /* 0x0000000809127825 */ /* 0x004fcc00078e0212 */
[----:B------:R-:W2:Y:S01]  /*0590*/  LDG.E.64 R18, desc[UR4][R18.64] ;  /* 0x0000000412127981 */ /* 0x000ea2000c1e1b00 */
[----:B------:R-:W-:Y:S01]  /*05a0*/  IMAD.MOV.U32 R2, RZ, RZ, 0x1 ;  /* 0x00000001ff027424 */ /* 0x000fe200078e00ff */
[----:B---3--:R-:W-:-:S08]  /*05b0*/  DADD R4, R4, R4 ;  /* 0x0000000004047229 */ /* 0x008fd00000000004 */
[----:B-1----:R-:W-:Y:S01]  /*05c0*/  DMUL R4, R4, UR6 ;  /* 0x0000000604047c28 */ /* 0x002fe20008000000 */
[----:B------:R-:W1:Y:S01]  /*05d0*/  LDCU.64 UR6, c[0x0][0x398] ;  /* 0x00007300ff0677ac */ /* 0x000e620008000a00 */
[----:B0-----:R-:W-:-:S04]  /*05e0*/  FSETP.GEU.AND P1, PT, |R0|, 6.5827683646048100446e-37, PT ;  /* 0x036000000000780b */ /* 0x001fc80003f2e200 */
[----:B------:R-:W0:Y:S02]  /*05f0*/  MUFU.RCP64H R3, R5 ;  /* 0x0000000500037308 */ /* 0x000e240000001800 */
[----:B0-----:R-:W-:-:S08]  /*0600*/  DFMA R12, -R4, R2, 1 ;  /* 0x3ff00000040c742b */ /* 0x001fd00000000102 */
[----:B------:R-:W-:-:S08]  /*0610*/  DFMA R12, R12, R12, R12 ;  /* 0x0000000c0c0c722b */ /* 0x000fd0000000000c */
[----:B------:R-:W-:-:S08]  /*0620*/  DFMA R12, R2, R12, R2 ;  /* 0x0000000c020c722b */ /* 0x000fd00000000002 */
[----:B------:R-:W-:-:S08]  /*0630*/  DFMA R2, -R4, R12, 1 ;  /* 0x3ff000000402742b */ /* 0x000fd0000000010c */
[----:B------:R-:W-:-:S08]  /*0640*/  DFMA R2, R12, R2, R12 ;  /* 0x000000020c02722b */ /* 0x000fd0000000000c */
[----:B-1----:R-:W-:-:S08]  /*0650*/  DMUL R12, R2, UR6 ;  /* 0x00000006020c7c28 */ /* 0x002fd00008000000 */
[----:B------:R-:W-:-:S08]  /*0660*/  DFMA R20, -R4, R12, UR6 ;  /* 0x0000000604147e2b */ /* 0x000fd0000800010c */
[----:B------:R-:W-:-:S10]  /*0670*/  DFMA R2, R2, R20, R12 ;  /* 0x000000140202722b */ /* 0x000fd4000000000c */
[----:B------:R-:W-:-:S05]  /*0680*/  FFMA R8, RZ, R5, R3 ;  /* 0x00000005ff087223 */ /* 0x000fca0000000003 */
        /* <DEDUP_REMOVED lines=13> */
.L_x_4:
[----:B------:R-:W0:Y:S08]  /*0760*/  LDC.64 R20, c[0x0][0x3d0] ;  /* 0x0000f400ff147b82 */ /* 0x000e300000000a00 */
[----:B------:R-:W1:Y:S01]  /*0770*/  LDC.64 R6, c[0x0][0x388] ;  /* 0x0000e200ff067b82 */ /* 0x000e620000000a00 */
[----:B------:R-:W-:Y:S01]  /*0780*/  IMAD.MOV.U32 R4, RZ, RZ, 0x1 ;  /* 0x00000001ff047424 */ /* 0x000fe200078e00ff */
[----:B------:R-:W2:Y:S06]  /*0790*/  LDCU.64 UR6, c[0x0][0x398] ;  /* 0x00007300ff0677ac */ /* 0x000eac0008000a00 */
[----:B------:R-:W2:Y:S01]  /*07a0*/  LDC.64 R30, c[0x0][0x3a8] ;  /* 0x0000ea00ff1e7b82 */ /* 0x000ea20000000a00 */
[----:B0-----:R-:W-:-:S05]  /*07b0*/  IMAD.WIDE R20, R10, 0x8, R20 ;  /* 0x000000080a147825 */ /* 0x001fca00078e0214 */
[----:B------:R-:W3:Y:S04]  /*07c0*/  LDG.E.64 R28, desc[UR4][R20.64+0x8] ;  /* 0x00000804141c7981 */ /* 0x000ee8000c1e1b00 */
[----:B------:R-:W3:Y:S01]  /*07d0*/  LDG.E.64 R12, desc[UR4][R20.64+-0x8] ;  /* 0xfffff804140c7981 */ /* 0x000ee2000c1e1b00 */
[----:B-1----:R-:W-:-:S06]  /*07e0*/  DMUL R6, R6, R6 ;  /* 0x0000000606067228 */ /* 0x002fcc0000000000 */
[----:B------:R-:W0:Y:S02]  /*07f0*/  MUFU.RCP64H R5, R7 ;  /* 0x0000000700057308 */ /* 0x000e240000001800 */
[----:B0-----:R-:W-:-:S08]  /*0800*/  DFMA R22, -R6, R4, 1 ;  /* 0x3ff000000616742b */ /* 0x001fd00000000104 */
[----:B------:R-:W-:-:S08]  /*0810*/  DFMA R22, R22, R22, R22 ;  /* 0x000000161616722b */ /* 0x000fd00000000016 */
[----:B------:R-:W-:-:S08]  /*0820*/  DFMA R22, R4, R22, R4 ;  /* 0x000000160416722b */ /* 0x000fd00000000004 */
[----:B------:R-:W-:-:S08]  /*0830*/  DFMA R4, -R6, R22, 1 ;  /* 0x3ff000000604742b */ /* 0x000fd00000000116 */
[----:B------:R-:W-:Y:S02]  /*0840*/  DFMA R4, R22, R4, R22 ;  /* 0x000000041604722b */ /* 0x000fe40000000016 */
[----:B--2---:R-:W-:-:S08]  /*0850*/  DMUL R22, R30, UR6 ;  /* 0x000000061e167c28 */ /* 0x004fd00008000000 */
[----:B------:R-:W-:Y:S02]  /*0860*/  DMUL R30, R22, R4 ;  /* 0x00000004161e7228 */ /* 0x000fe40000000000 */
[----:B------:R-:W-:-:S06]  /*0870*/  FSETP.GEU.AND P1, PT, |R23|, 6.5827683646048100446e-37, PT ;  /* 0x036000001700780b */ /* 0x000fcc0003f2e200 */
[----:B------:R-:W-:-:S08]  /*0880*/  DFMA R32, -R6, R30, R22 ;  /* 0x0000001e0620722b */ /* 0x000fd00000000116 */
[----:B------:R-:W-:-:S10]  /*0890*/  DFMA R4, R4, R32, R30 ;  /* 0x000000200404722b */ /* 0x000fd4000000001e */
[----:B------:R-:W-:-:S05]  /*08a0*/  FFMA R0, RZ, R7, R5 ;  /* 0x00000007ff007223 */ /* 0x000fca0000000005 */
[----:B------:R-:W-:Y:S01]  /*08b0*/  FSETP.GT.AND P0, PT, |R0|, 1.469367938527859385e-39, PT ;  /* 0x001000000000780b */ /* 0x000fe20003f04200 */
[----:B---3--:R-:W-:-:S08]  /*08c0*/  DADD R12, R28, -R12 ;  /* 0x000000001c0c7229 */ /* 0x008fd0000000080c */
[----:B------:R-:W-:-:S04]  /*08d0*/  DFMA R24, R12, -R2, R24 ;  /* 0x800000020c18722b */ /* 0x000fc80000000018 */
[----:B------:R-:W-:Y:S07]  /*08e0*/  @P0 BRA P1, `(.L_x_5) ;  /* 0x0000000000200947 */ /* 0x000fee0000800000 */
[----:B------:R-:W-:Y:S01]  /*08f0*/  IMAD.MOV.U32 R13, RZ, RZ, R6 ;  /* 0x000000ffff0d7224 */ /* 0x000fe200078e0006 */
[----:B------:R-:W-:Y:S01]  /*0900*/  MOV R12, R7 ;  /* 0x00000007000c7202 */ /* 0x000fe20000000f00 */
[----:B------:R-:W-:Y:S01]  /*0910*/  IMAD.MOV.U32 R8, RZ, RZ, R22 ;  /* 0x000000ffff087224 */ /* 0x000fe200078e0016 */
[----:B------:R-:W-:Y:S01]  /*0920*/  MOV R11, 0x950 ;  /* 0x00000950000b7802 */ /* 0x000fe20000000f00 */
[----:B------:R-:W-:-:S07]  /*0930*/  IMAD.MOV.U32 R0, RZ, RZ, R23 ;  /* 0x000000ffff007224 */ /* 0x000fce00078e0017 */
[----:B------:R-:W-:Y:S05]  /*0940*/  CALL.REL.NOINC `($__internal_0_$__cuda_sm20_div_rn_f64_full) ;  /* 0x0000000400f87944 */ /* 0x000fea0003c00000 */
[----:B------:R-:W-:Y:S01]  /*0950*/  IMAD.MOV.U32 R4, RZ, RZ, R8 ;  /* 0x000000ffff047224 */ /* 0x000fe200078e0008 */
[----:B------:R-:W-:-:S07]  /*0960*/  MOV R5, R0 ;  /* 0x0000000000057202 */ /* 0x000fce0000000f00 */
.L_x_5:
[----:B------:R-:W2:Y:S01]  /*0970*/  LDG.E.64 R12, desc[UR4][R14.64+0x8] ;  /* 0x000008040e0c7981 */ /* 0x000ea2000c1e1b00 */
[----:B------:R-:W0:Y:S01]  /*0980*/  LDC.64 R28, c[0x0][0x390] ;  /* 0x0000e400ff1c7b82 */ /* 0x000e220000000a00 */
[----:B------:R-:W-:Y:S01]  /*0990*/  IMAD.MOV.U32 R6, RZ, RZ, 0x1 ;  /* 0x00000001ff067424 */ /* 0x000fe200078e00ff */
[----:B------:R-:W-:Y:S01]  /*09a0*/  DADD R26, R26, R26 ;  /* 0x000000001a1a7229 */ /* 0x000fe2000000001a */
[----:B------:R-:W-:Y:S01]  /*09b0*/  FSETP.GEU.AND P1, PT, |R23|, 6.5827683646048100446e-37, PT ;  /* 0x036000001700780b */ /* 0x000fe20003f2e200 */
[----:B0-----:R-:W-:-:S06]  /*09c0*/  DMUL R28, R28, R28 ;  /* 0x0000001c1c1c7228 */ /* 0x001fcc0000000000 */
[----:B------:R-:W0:Y:S02]  /*09d0*/  MUFU.RCP64H R7, R29 ;  /* 0x0000001d00077308 */ /* 0x000e240000001800 */
[----:B0-----:R-:W-:-:S08]  /*09e0*/  DFMA R30, -R28, R6, 1 ;  /* 0x3ff000001c1e742b */ /* 0x001fd00000000106 */
[----:B------:R-:W-:-:S08]  /*09f0*/  DFMA R30, R30, R30, R30 ;  /* 0x0000001e1e1e722b */ /* 0x000fd0000000001e */
[----:B------:R-:W-:-:S08]  /*0a00*/  DFMA R30, R6, R30, R6 ;  /* 0x0000001e061e722b */ /* 0x000fd00000000006 */
[----:B------:R-:W-:-:S08]  /*0a10*/  DFMA R6, -R28, R30, 1 ;  /* 0x3ff000001c06742b */ /* 0x000fd0000000011e */
[----:B------:R-:W-:-:S08]  /*0a20*/  DFMA R6, R30, R6, R30 ;  /* 0x000000061e06722b */ /* 0x000fd0000000001e */
[----:B------:R-:W-:-:S08]  /*0a30*/  DMUL R30, R22, R6 ;  /* 0x00000006161e7228 */ /* 0x000fd00000000000 */
[----:B------:R-:W-:-:S08]  /*0a40*/  DFMA R32, -R28, R30, R22 ;  /* 0x0000001e1c20722b */ /* 0x000fd00000000116 */
[----:B------:R-:W-:-:S10]  /*0a50*/  DFMA R6, R6, R32, R30 ;  /* 0x000000200606722b */ /* 0x000fd4000000001e */
[----:B------:R-:W-:-:S05]  /*0a60*/  FFMA R0, RZ, R29, R7 ;  /* 0x0000001dff007223 */ /* 0x000fca0000000007 */
[----:B------:R-:W-:Y:S01]  /*0a70*/  FSETP.GT.AND P0, PT, |R0|, 1.469367938527859385e-39, PT ;  /* 0x001000000000780b */ /* 0x000fe20003f04200 */
[----:B--2---:R-:W-:-:S08]  /*0a80*/  DADD R12, R12, -R26 ;  /* 0x000000000c0c7229 */ /* 0x004fd0000000081a */
[----:B------:R-:W-:-:S08]  /*0a90*/  DADD R12, R16, R12 ;  /* 0x00000000100c7229 */ /* 0x000fd0000000000c */
[----:B------:R-:W-:Y:S01]  /*0aa0*/  DFMA R24, R12, R4, R24 ;  /* 0x000000040c18722b */ /* 0x000fe20000000018 */
[----:B------:R-:W-:Y:S10]  /*0ab0*/  @P0 BRA P1, `(.L_x_6) ;  /* 0x0000000000200947 */ /* 0x000ff40000800000 */
[----:B------:R-:W-:Y:S01]  /*0ac0*/  IMAD.MOV.U32 R8, RZ, RZ, R22 ;  /* 0x000000ffff087224 */ /* 0x000fe200078e0016 */
[----:B------:R-:W-:Y:S01]  /*0ad0*/  MOV R13, R28 ;  /* 0x0000001c000d7202 */ /* 0x000fe20000000f00 */
[----:B------:R-:W-:Y:S01]  /*0ae0*/  IMAD.MOV.U32 R0, RZ, RZ, R23 ;  /* 0x000000ffff007224 */ /* 0x000fe200078e0017 */
[----:B------:R-:W-:Y:S01]  /*0af0*/  MOV R11, 0xb20 ;  /* 0x00000b20000b7802 */ /* 0x000fe20000000f00 */
[----:B------:R-:W-:-:S07]  /*0b00*/  IMAD.MOV.U32 R12, RZ, RZ, R29 ;  /* 0x000000ffff0c7224 */ /* 0x000fce00078e001d */
[----:B------:R-:W-:Y:S05]  /*0b10*/  CALL.REL.NOINC `($__internal_0_$__cuda_sm20_div_rn_f64_full) ;  /* 0x0000000400847944 */ /* 0x000fea0003c00000 */
[----:B------:R-:W-:Y:S02]  /*0b20*/  IMAD.MOV.U32 R6, RZ, RZ, R8 ;  /* 0x000000ffff067224 */ /* 0x000fe400078e0008 */
[----:B------:R-:W-:-:S07]  /*0b30*/  IMAD.MOV.U32 R7, RZ, RZ, R0 ;  /* 0x000000ffff077224 */ /* 0x000fce00078e0000 */
.L_x_6:
[----:B------:R-:W0:Y:S01]  /*0b40*/  LDC R11, c[0x0][0x380] ;  /* 0x0000e000ff0b7b82 */ /* 0x000e220000000800 */
[----:B------:R-:W1:Y:S01]  /*0b50*/  LDCU UR8, c[0x0][0x38c] ;  /* 0x00007180ff0877ac */ /* 0x000e620008000800 */
[----:B------:R-:W2:Y:S06]  /*0b60*/  LDCU.64 UR6, c[0x0][0x398] ;  /* 0x00007300ff0677ac */ /* 0x000eac0008000a00 */
[----:B------:R-:W3:Y:S08]  /*0b70*/  LDC.64 R12, c[0x0][0x3b0] ;  /* 0x0000ec00ff0c7b82 */ /* 0x000ef00000000a00 */
[----:B------:R-:W4:Y:S01]  /*0b80*/  LDC.64 R16, c[0x0][0x3c8] ;  /* 0x0000f200ff107b82 */ /* 0x000f220000000a00 */
[----:B0-----:R-:W-:-:S06]  /*0b90*/  IMAD.WIDE R14, R11, 0x8, R14 ;  /* 0x000000080b0e7825 */ /* 0x001fcc00078e020e */
[----:B------:R-:W5:Y:S01]  /*0ba0*/  LDG.E.64 R14, desc[UR4][R14.64] ;  /* 0x000000040e0e7981 */ /* 0x000f62000c1e1b00 */
[----:B---3--:R-:W-:Y:S01]  /*0bb0*/  IMAD.WIDE R12, R10, 0x8, R12 ;  /* 0x000000080a0c7825 */ /* 0x008fe200078e020c */
[----:B-----5:R-:W-:-:S08]  /*0bc0*/  DADD R26, -R26, R14 ;  /* 0x000000001a1a7229 */ /* 0x020fd0000000010e */
[----:B------:R-:W-:-:S08]  /*0bd0*/  DADD R26, R18, R26 ;  /* 0x00000000121a7229 */ /* 0x000fd0000000001a */
[----:B------:R-:W-:Y:S01]  /*0be0*/  DFMA R26, R26, R6, R24 ;  /* 0x000000061a1a722b */ /* 0x000fe20000000018 */
[----:B----4-:R-:W-:Y:S02]  /*0bf0*/  IMAD.WIDE R24, R10, 0x8, R16 ;  /* 0x000000080a187825 */ /* 0x010fe400078e0210 */
[----:B------:R-:W0:Y:S04]  /*0c00*/  LDC.64 R16, c[0x0][0x388] ;  /* 0x0000e200ff107b82 */ /* 0x000e280000000a00 */
[----:B------:R3:W-:Y:S04]  /*0c10*/  STG.E.64 desc[UR4][R12.64], R26 ;  /* 0x0000001a0c007986 */ /* 0x0007e8000c101b04 */
[----:B------:R-:W2:Y:S01]  /*0c20*/  LDG.E.64 R22, desc[UR4][R24.64] ;  /* 0x0000000418167981 */ /* 0x000ea2000c1e1b00 */
[----:B-1----:R-:W0:Y:S01]  /*0c30*/  MUFU.RCP64H R15, UR8 ;  /* 0x00000008000f7d08 */ /* 0x002e220008001800 */
[----:B------:R-:W-:Y:S01]  /*0c40*/  MOV R14, 0x1 ;  /* 0x00000001000e7802 */ /* 0x000fe20000000f00 */
[----:B------:R-:W-:Y:S05]  /*0c50*/  BSSY.RECONVERGENT B0, `(.L_x_7) ;  /* 0x0000017000007945 */ /* 0x000fea0003800200 */
[----:B0-----:R-:W-:-:S08]  /*0c60*/  DFMA R18, R14, -R16, 1 ;  /* 0x3ff000000e12742b */ /* 0x001fd00000000810 */
[----:B------:R-:W-:-:S08]  /*0c70*/  DFMA R18, R18, R18, R18 ;  /* 0x000000121212722b */ /* 0x000fd00000000012 */
[----:B------:R-:W-:-:S08]  /*0c80*/  DFMA R18, R14, R18, R14 ;  /* 0x000000120e12722b */ /* 0x000fd0000000000e */
[----:B------:R-:W-:-:S08]  /*0c90*/  DFMA R14, R18, -R16, 1 ;  /* 0x3ff00000120e742b */ /* 0x000fd00000000810 */
[----:B---3--:R-:W-:Y:S02]  /*0ca0*/  DFMA R26, R18, R14, R18 ;  /* 0x0000000e121a722b */ /* 0x008fe40000000012 */
[----:B--2---:R-:W-:-:S08]  /*0cb0*/  DMUL R18, R22, UR6 ;  /* 0x0000000616127c28 */ /* 0x004fd00008000000 */
        /* <DEDUP_REMOVED lines=16> */
.L_x_8:
[----:B------:R-:W-:Y:S05]  /*0dc0*/  BSYNC.RECONVERGENT B0 ;  /* 0x0000000000007941 */ /* 0x000fea0003800200 */
.L_x_7:
        /* <DEDUP_REMOVED lines=29> */
.L_x_10:
[----:B------:R-:W-:Y:S05]  /*0fa0*/  BSYNC.RECONVERGENT B0 ;  /* 0x0000000000007941 */ /* 0x000fea0003800200 */
.L_x_9:
[----:B------:R-:W0:Y:S01]  /*0fb0*/  LDC.64 R18, c[0x0][0x3c8] ;  /* 0x0000f200ff127b82 */ /* 0x000e220000000a00 */
[----:B------:R-:W2:Y:S04]  /*0fc0*/  LDG.E.64 R28, desc[UR4][R20.64+0x8] ;  /* 0x00000804141c7981 */ /* 0x000ea8000c1e1b00 */
[----:B------:R-:W2:Y:S03]  /*0fd0*/  LDG.E.64 R30, desc[UR4][R20.64+-0x8] ;  /* 0xfffff804141e7981 */ /* 0x000ea6000c1e1b00 */
[----:B------:R-:W1:Y:S01]  /*0fe0*/  LDC R11, c[0x0][0x380] ;  /* 0x0000e000ff0b7b82 */ /* 0x000e620000000800 */
[----:B------:R-:W3:Y:S01]  /*0ff0*/  LDG.E.64 R26, desc[UR4][R24.64+0x8] ;  /* 0x00000804181a7981 */ /* 0x000ee2000c1e1b00 */
[----:B0-----:R-:W-:-:S06]  /*1000*/  IMAD.WIDE R8, R9, 0x8, R18 ;  /* 0x0000000809087825 */ /* 0x001fcc00078e0212 */
[----:B------:R-:W4:Y:S01]  /*1010*/  LDG.E.64 R8, desc[UR4][R8.64] ;  /* 0x0000000408087981 */ /* 0x000f22000c1e1b00 */
[----:B-1----:R-:W-:-:S06]  /*1020*/  IMAD.WIDE R18, R11, 0x8, R24 ;  /* 0x000000080b127825 */ /* 0x002fcc00078e0218 */
[----:B------:R-:W5:Y:S01]  /*1030*/  LDG.E.64 R18, desc[UR4][R18.64] ;  /* 0x0000000412127981 */ /* 0x000f62000c1e1b00 */
[----:B--2---:R-:W-:Y:S02]  /*1040*/  DADD R28, R28, -R30 ;  /* 0x000000001c1c7229 */ /* 0x004fe4000000081e */
[C---:B----4-:R-:W-:Y:S02]  /*1050*/  DADD R32, R22.reuse, -R8 ;  /* 0x0000000016207229 */ /* 0x050fe40000000808 */
[----:B------:R-:W-:-:S06]  /*1060*/  DADD R22, R22, R22 ;  /* 0x0000000016167229 */ /* 0x000fcc0000000016 */
[----:B------:R-:W-:Y:S02]  /*1070*/  DFMA R14, R32, -R12, R14 ;  /* 0x8000000c200e722b */ /* 0x000fe4000000000e */
[----:B---3--:R-:W-:Y:S01]  /*1080*/  DADD R26, R26, -R22 ;  /* 0x000000001a1a7229 */ /* 0x008fe20000000816 */
[----:B------:R-:W0:Y:S01]  /*1090*/  LDC.64 R12, c[0x0][0x3b8] ;  /* 0x0000ee00ff0c7b82 */ /* 0x000e220000000a00 */
[----:B-----5:R-:W-:-:S04]  /*10a0*/  DADD R22, -R22, R18 ;  /* 0x0000000016167229 */ /* 0x020fc80000000112 */
[----:B------:R-:W-:Y:S02]  /*10b0*/  DFMA R14, R28, -R2, R14 ;  /* 0x800000021c0e722b */ /* 0x000fe4000000000e */
[----:B------:R-:W-:Y:S02]  /*10c0*/  DADD R26, R16, R26 ;  /* 0x00000000101a7229 */ /* 0x000fe4000000001a */
[----:B------:R-:W-:-:S06]  /*10d0*/  DADD R22, R8, R22 ;  /* 0x0000000008167229 */ /* 0x000fcc0000000016 */
[----:B------:R-:W-:-:S08]  /*10e0*/  DFMA R14, R26, R4, R14 ;  /* 0x000000041a0e722b */ /* 0x000fd0000000000e */
[----:B------:R-:W-:Y:S01]  /*10f0*/  DFMA R14, R22, R6, R14 ;  /* 0x00000006160e722b */ /* 0x000fe2000000000e */
[----:B0-----:R-:W-:-:S06]  /*1100*/  IMAD.WIDE R10, R10, 0x8, R12 ;  /* 0x000000080a0a7825 */ /* 0x001fcc00078e020c */
[----:B------:R-:W-:Y:S01]  /*1110*/  STG.E.64 desc[UR4][R10.64], R14 ;  /* 0x0000000e0a007986 */ /* 0x000fe2000c101b04 */
[----:B------:R-:W-:Y:S05]  /*1120*/  EXIT ;  /* 0x000000000000794d */ /* 0x000fea0003800000 */
        .weak           $__internal_0_$__cuda_sm20_div_rn_f64_full
        .type           $__internal_0_$__cuda_sm20_div_rn_f64_full,@function
        .size           $__internal_0_$__cuda_sm20_div_rn_f64_full,(.L_x_43 - $__internal_0_$__cuda_sm20_div_rn_f64_full)
$__internal_0_$__cuda_sm20_div_rn_f64_full:
[----:B------:R-:W-:Y:S01]  /*1130*/  IMAD.MOV.U32 R35, RZ, RZ, R0 ;  /* 0x000000ffff237224 */ /* 0x000fe200078e0000 */
[C---:B------:R-:W-:Y:S01]  /*1140*/  FSETP.GEU.AND P0, PT, |R12|.reuse, 1.469367938527859385e-39, PT ;  /* 0x001000000c00780b */ /* 0x040fe20003f0e200 */
[----:B------:R-:W-:Y:S01]  /*1150*/  IMAD.MOV.U32 R29, RZ, RZ, R12 ;  /* 0x000000ffff1d7224 */ /* 0x000fe200078e000c */
[----:B------:R-:W-:Y:S01]  /*1160*/  LOP3.LUT R0, R12, 0x800fffff, RZ, 0xc0, !PT ;  /* 0x800fffff0c007812 */ /* 0x000fe200078ec0ff */
[----:B------:R-:W-:Y:S01]  /*1170*/  IMAD.MOV.U32 R34, RZ, RZ, R8 ;  /* 0x000000ffff227224 */ /* 0x000fe200078e0008 */
[C---:B------:R-:W-:Y:S01]  /*1180*/  FSETP.GEU.AND P2, PT, |R35|.reuse, 1.469367938527859385e-39, PT ;  /* 0x001000002300780b */ /* 0x040fe20003f4e200 */
[----:B------:R-:W-:Y:S01]  /*1190*/  IMAD.MOV.U32 R32, RZ, RZ, R13 ;  /* 0x000000ffff207224 */ /* 0x000fe200078e000d */
[----:B------:R-:W-:Y:S01]  /*11a0*/  MOV R28, R13 ;  /* 0x0000000d001c7202 */ /* 0x000fe20000000f00 */
[----:B------:R-:W-:Y:S01]  /*11b0*/  BSSY.RECONVERGENT B1, `(.L_x_11) ;  /* 0x0000058000017945 */ /* 0x000fe20003800200 */
[----:B------:R-:W-:Y:S02]  /*11c0*/  LOP3.LUT R33, R0, 0x3ff00000, RZ, 0xfc, !PT ;  /* 0x3ff0000000217812 */ /* 0x000fe400078efcff */
[----:B------:R-:W-:-:S02]  /*11d0*/  LOP3.LUT R8, R35, 0x7ff00000, RZ, 0xc0, !PT ;  /* 0x7ff0000023087812 */ /* 0x000fc400078ec0ff */
[----:B------:R-:W-:Y:S01]  /*11e0*/  LOP3.LUT R12, R12, 0x7ff00000, RZ, 0xc0, !PT ;  /* 0x7ff000000c0c7812 */ /* 0x000fe200078ec0ff */
[----:B------:R-:W-:Y:S01]  /*11f0*/  @!P0 DMUL R32, R28, 8.98846567431157953865e+307 ;  /* 0x7fe000001c208828 */ /* 0x000fe20000000000 */
[----:B------:R-:W-:Y:S02]  /*1200*/  MOV R38, R34 ;  /* 0x0000002200267202 */ /* 0x000fe40000000f00 */
[C---:B------:R-:W-:Y:S01]  /*1210*/  ISETP.GE.U32.AND P1, PT, R8.reuse, R12, PT ;  /* 0x0000000c0800720c */ /* 0x040fe20003f26070 */
[----:B------:R-:W-:Y:S01]  /*1220*/  @!P2 IMAD.MOV.U32 R36, RZ, RZ, RZ ;  /* 0x000000ffff24a224 */ /* 0x000fe200078e00ff */
[----:B------:R-:W-:Y:S01]  /*1230*/  @!P2 LOP3.LUT R0, R29, 0x7ff00000, RZ, 0xc0, !PT ;  /* 0x7ff000001d00a812 */ /* 0x000fe200078ec0ff */
[----:B------:R-:W0:Y:S03]  /*1240*/  MUFU.RCP64H R31, R33 ;  /* 0x00000021001f7308 */ /* 0x000e260000001800 */
[----:B------:R-:W-:Y:S01]  /*1250*/  @!P2 ISETP.GE.U32.AND P3, PT, R8, R0, PT ;  /* 0x000000000800a20c */ /* 0x000fe20003f66070 */
[----:B------:R-:W-:Y:S01]  /*1260*/  IMAD.MOV.U32 R0, RZ, RZ, 0x1ca00000 ;  /* 0x1ca00000ff007424 */ /* 0x000fe200078e00ff */
[----:B------:R-:W-:-:S04]  /*1270*/  @!P0 LOP3.LUT R12, R33, 0x7ff00000, RZ, 0xc0, !PT ;  /* 0x7ff00000210c8812 */ /* 0x000fc800078ec0ff */
[C---:B------:R-:W-:Y:S02]  /*1280*/  @!P2 SEL R13, R0.reuse, 0x63400000, !P3 ;  /* 0x63400000000da807 */ /* 0x040fe40005800000 */
[----:B------:R-:W-:Y:S02]  /*1290*/  SEL R30, R0, 0x63400000, !P1 ;  /* 0x63400000001e7807 */ /* 0x000fe40004800000 */
[--C-:B------:R-:W-:Y:S02]  /*12a0*/  @!P2 LOP3.LUT R13, R13, 0x80000000, R35.reuse, 0xf8, !PT ;  /* 0x800000000d0da812 */ /* 0x100fe400078ef823 */
[----:B------:R-:W-:Y:S01]  /*12b0*/  LOP3.LUT R39, R30, 0x800fffff, R35, 0xf8, !PT ;  /* 0x800fffff1e277812 */ /* 0x000fe200078ef823 */
[----:B------:R-:W-:Y:S01]  /*12c0*/  IMAD.MOV.U32 R30, RZ, RZ, 0x1 ;  /* 0x00000001ff1e7424 */ /* 0x000fe200078e00ff */
[----:B------:R-:W-:Y:S01]  /*12d0*/  @!P2 LOP3.LUT R37, R13, 0x100000, RZ, 0xfc, !PT ;  /* 0x001000000d25a812 */ /* 0x000fe200078efcff */
[----:B------:R-:W-:-:S05]  /*12e0*/  IMAD.MOV.U32 R13, RZ, RZ, R8 ;  /* 0x000000ffff0d7224 */ /* 0x000fca00078e0008 */
[----:B------:R-:W-:Y:S02]  /*12f0*/  @!P2 DFMA R38, R38, 2, -R36 ;  /* 0x400000002626a82b */ /* 0x000fe40000000824 */
[----:B0-----:R-:W-:-:S08]  /*1300*/  DFMA R36, R30, -R32, 1 ;  /* 0x3ff000001e24742b */ /* 0x001fd00000000820 */
[----:B------:R-:W-:Y:S01]  /*1310*/  DFMA R36, R36, R36, R36 ;  /* 0x000000242424722b */ /* 0x000fe20000000024 */
[----:B------:R-:W-:-:S07]  /*1320*/  @!P2 LOP3.LUT R13, R39, 0x7ff00000, RZ, 0xc0, !PT ;  /* 0x7ff00000270da812 */ /* 0x000fce00078ec0ff */
[----:B------:R-:W-:-:S08]  /*1330*/  DFMA R30, R30, R36, R30 ;  /* 0x000000241e1e722b */ /* 0x000fd0000000001e */
[----:B------:R-:W-:-:S08]  /*1340*/  DFMA R40, R30, -R32, 1 ;  /* 0x3ff000001e28742b */ /* 0x000fd00000000820 */
[----:B------:R-:W-:-:S08]  /*1350*/  DFMA R40, R30, R40, R30 ;  /* 0x000000281e28722b */ /* 0x000fd0000000001e */
[----:B------:R-:W-:-:S08]  /*1360*/  DMUL R30, R40, R38 ;  /* 0x00000026281e7228 */ /* 0x000fd00000000000 */
[----:B------:R-:W-:-:S08]  /*1370*/  DFMA R36, R30, -R32, R38 ;  /* 0x800000201e24722b */ /* 0x000fd00000000026 */
[----:B------:R-:W-:Y:S01]  /*1380*/  DFMA R36, R40, R36, R30 ;  /* 0x000000242824722b */ /* 0x000fe2000000001e */
[----:B------:R-:W-:-:S04]  /*1390*/  IADD3 R30, PT, PT, R13, -0x1, RZ ;  /* 0xffffffff0d1e7810 */ /* 0x000fc80007ffe0ff */
[----:B------:R-:W-:Y:S01]  /*13a0*/  ISETP.GT.U32.AND P0, PT, R30, 0x7feffffe, PT ;  /* 0x7feffffe1e00780c */ /* 0x000fe20003f04070 */
[----:B------:R-:W-:-:S05]  /*13b0*/  VIADD R30, R12, 0xffffffff ;  /* 0xffffffff0c1e7836 */ /* 0x000fca0000000000 */
[----:B------:R-:W-:-:S13]  /*13c0*/  ISETP.GT.U32.OR P0, PT, R30, 0x7feffffe, P0 ;  /* 0x7feffffe1e00780c */ /* 0x000fda0000704470 */
[----:B------:R-:W-:Y:S05]  /*13d0*/  @P0 BRA `(.L_x_12) ;  /* 0x0000000000740947 */ /* 0x000fea0003800000 */
[----:B------:R-:W-:-:S04]  /*13e0*/  LOP3.LUT R12, R29, 0x7ff00000, RZ, 0xc0, !PT ;  /* 0x7ff000001d0c7812 */ /* 0x000fc800078ec0ff */
[CC--:B------:R-:W-:Y:S02]  /*13f0*/  VIADDMNMX R13, R8.reuse, -R12.reuse, 0xb9600000, !PT ;  /* 0xb9600000080d7446 */ /* 0x0c0fe4000780090c */
[----:B------:R-:W-:Y:S02]  /*1400*/  ISETP.GE.U32.AND P0, PT, R8, R12, PT ;  /* 0x0000000c0800720c */ /* 0x000fe40003f06070 */
[----:B------:R-:W-:Y:S02]  /*1410*/  VIMNMX R13, PT, PT, R13, 0x46a00000, PT ;  /* 0x46a000000d0d7848 */ /* 0x000fe40003fe0100 */
[----:B------:R-:W-:Y:S02]  /*1420*/  SEL R0, R0, 0x63400000, !P0 ;  /* 0x6340000000007807 */ /* 0x000fe40004000000 */
[----:B------:R-:W-:-:S03]  /*1430*/  MOV R12, RZ ;  /* 0x000000ff000c7202 */ /* 0x000fc60000000f00 */
[----:B------:R-:W-:-:S04]  /*1440*/  IMAD.IADD R0, R13, 0x1, -R0 ;  /* 0x000000010d007824 */ /* 0x000fc800078e0a00 */
[----:B------:R-:W-:-:S06]  /*1450*/  VIADD R13, R0, 0x7fe00000 ;  /* 0x7fe00000000d7836 */ /* 0x000fcc0000000000 */
[----:B------:R-:W-:-:S10]  /*1460*/  DMUL R30, R36, R12 ;  /* 0x0000000c241e7228 */ /* 0x000fd40000000000 */
[----:B------:R-:W-:-:S13]  /*1470*/  FSETP.GTU.AND P0, PT, |R31|, 1.469367938527859385e-39, PT ;  /* 0x001000001f00780b */ /* 0x000fda0003f0c200 */
[----:B------:R-:W-:Y:S05]  /*1480*/  @P0 BRA `(.L_x_13) ;  /* 0x0000000000a80947 */ /* 0x000fea0003800000 */
[----:B------:R-:W-:Y:S01]  /*1490*/  DFMA R32, R36, -R32, R38 ;  /* 0x800000202420722b */ /* 0x000fe20000000026 */
[----:B------:R-:W-:-:S09]  /*14a0*/  IMAD.MOV.U32 R28, RZ, RZ, RZ ;  /* 0x000000ffff1c7224 */ /* 0x000fd200078e00ff */
[C---:B------:R-:W-:Y:S02]  /*14b0*/  FSETP.NEU.AND P0, PT, R33.reuse, RZ, PT ;  /* 0x000000ff2100720b */ /* 0x040fe40003f0d000 */
[----:B------:R-:W-:-:S04]  /*14c0*/  LOP3.LUT R8, R33, 0x80000000, R29, 0x48, !PT ;  /* 0x8000000021087812 */ /* 0x000fc800078e481d */
[----:B------:R-:W-:-:S07]  /*14d0*/  LOP3.LUT R29, R8, R13, RZ, 0xfc, !PT ;  /* 0x0000000d081d7212 */ /* 0x000fce00078efcff */
[----:B------:R-:W-:Y:S05]  /*14e0*/  @!P0 BRA `(.L_x_13) ;  /* 0x0000000000908947 */ /* 0x000fea0003800000 */
[----:B------:R-:W-:Y:S01]  /*14f0*/  IMAD.MOV R13, RZ, RZ, -R0 ;  /* 0x000000ffff0d7224 */ /* 0x000fe200078e0a00 */
[----:B------:R-:W-:Y:S01]  /*1500*/  IADD3 R0, PT, PT, -R0, -0x43300000, RZ ;  /* 0xbcd0000000007810 */ /* 0x000fe20007ffe1ff */
[----:B------:R-:W-:-:S06]  /*1510*/  IMAD.MOV.U32 R12, RZ, RZ, RZ ;  /* 0x000000ffff0c7224 */ /* 0x000fcc00078e00ff */
[----:B------:R-:W-:Y:S02]  /*1520*/  DFMA R12, R30, -R12, R36 ;  /* 0x8000000c1e0c722b */ /* 0x000fe40000000024 */
[----:B------:R-:W-:-:S08]  /*1530*/  DMUL.RP R36, R36, R28 ;  /* 0x0000001c24247228 */ /* 0x000fd00000008000 */
[----:B------:R-:W-:Y:S02]  /*1540*/  FSETP.NEU.AND P0, PT, |R13|, R0, PT ;  /* 0x000000000d00720b */ /* 0x000fe40003f0d200 */
[----:B------:R-:W-:Y:S02]  /*1550*/  LOP3.LUT R8, R37, R8, RZ, 0x3c, !PT ;  /* 0x0000000825087212 */ /* 0x000fe400078e3cff */
[----:B------:R-:W-:Y:S02]  /*1560*/  FSEL R0, R36, R30, !P0 ;  /* 0x0000001e24007208 */ /* 0x000fe40004000000 */
[----:B------:R-:W-:Y:S02]  /*1570*/  FSEL R8, R8, R31, !P0 ;  /* 0x0000001f08087208 */ /* 0x000fe40004000000 */
[----:B------:R-:W-:-:S03]  /*1580*/  MOV R30, R0 ;  /* 0x00000000001e7202 */ /* 0x000fc60000000f00 */
[----:B------:R-:W-:Y:S01]  /*1590*/  IMAD.MOV.U32 R31, RZ, RZ, R8 ;  /* 0x000000ffff1f7224 */ /* 0x000fe200078e0008 */
[----:B------:R-:W-:Y:S06]  /*15a0*/  BRA `(.L_x_13) ;  /* 0x0000000000607947 */ /* 0x000fec0003800000 */
.L_x_12:
[----:B------:R-:W-:-:S14]  /*15b0*/  DSETP.NAN.AND P0, PT, R34, R34, PT ;  /* 0x000000222200722a */ /* 0x000fdc0003f08000 */
[----:B------:R-:W-:Y:S05]  /*15c0*/  @P0 BRA `(.L_x_14) ;  /* 0x00000000004c0947 */ /* 0x000fea0003800000 */
[----:B------:R-:W-:-:S14]  /*15d0*/  DSETP.NAN.AND P0, PT, R28, R28, PT ;  /* 0x0000001c1c00722a */ /* 0x000fdc0003f08000 */
[----:B------:R-:W-:Y:S05]  /*15e0*/  @P0 BRA `(.L_x_15) ;  /* 0x0000000000340947 */ /* 0x000fea0003800000 */
[----:B------:R-:W-:Y:S01]  /*15f0*/  ISETP.NE.AND P0, PT, R13, R12, PT ;  /* 0x0000000c0d00720c */ /* 0x000fe20003f05270 */
[----:B------:R-:W-:Y:S02]  /*1600*/  IMAD.MOV.U32 R30, RZ, RZ, 0x0 ;  /* 0x00000000ff1e7424 */ /* 0x000fe400078e00ff */
[----:B------:R-:W-:-:S10]  /*1610*/  IMAD.MOV.U32 R31, RZ, RZ, -0x80000 ;  /* 0xfff80000ff1f7424 */ /* 0x000fd400078e00ff */
[----:B------:R-:W-:Y:S05]  /*1620*/  @!P0 BRA `(.L_x_13) ;  /* 0x0000000000408947 */ /* 0x000fea0003800000 */
[----:B------:R-:W-:Y:S02]  /*1630*/  ISETP.NE.AND P0, PT, R13, 0x7ff00000, PT ;  /* 0x7ff000000d00780c */ /* 0x000fe40003f05270 */
[----:B------:R-:W-:Y:S02]  /*1640*/  LOP3.LUT R28, R35, 0x80000000, R29, 0x48, !PT ;  /* 0x80000000231c7812 */ /* 0x000fe400078e481d */
[----:B------:R-:W-:-:S13]  /*1650*/  ISETP.EQ.OR P0, PT, R12, RZ, !P0 ;  /* 0x000000ff0c00720c */ /* 0x000fda0004702670 */
[----:B------:R-:W-:Y:S01]  /*1660*/  @P0 LOP3.LUT R0, R28, 0x7ff00000, RZ, 0xfc, !PT ;  /* 0x7ff000001c000812 */ /* 0x000fe200078efcff */
[----:B------:R-:W-:Y:S01]  /*1670*/  @!P0 IMAD.MOV.U32 R31, RZ, RZ, R28 ;  /* 0x000000ffff1f8224 */ /* 0x000fe200078e001c */
[----:B------:R-:W-:Y:S01]  /*1680*/  @!P0 MOV R30, RZ ;  /* 0x000000ff001e8202 */ /* 0x000fe20000000f00 */
[----:B------:R-:W-:Y:S02]  /*1690*/  @P0 IMAD.MOV.U32 R30, RZ, RZ, RZ ;  /* 0x000000ffff1e0224 */ /* 0x000fe400078e00ff */
[----:B------:R-:W-:Y:S01]  /*16a0*/  @P0 IMAD.MOV.U32 R31, RZ, RZ, R0 ;  /* 0x000000ffff1f0224 */ /* 0x000fe200078e0000 */
[----:B------:R-:W-:Y:S06]  /*16b0*/  BRA `(.L_x_13) ;  /* 0x00000000001c7947 */ /* 0x000fec0003800000 */
.L_x_15:
[----:B------:R-:W-:Y:S02]  /*16c0*/  LOP3.LUT R0, R29, 0x80000, RZ, 0xfc, !PT ;  /* 0x000800001d007812 */ /* 0x000fe400078efcff */
[----:B------:R-:W-:-:S03]  /*16d0*/  MOV R30, R28 ;  /* 0x0000001c001e7202 */ /* 0x000fc60000000f00 */
[----:B------:R-:W-:Y:S01]  /*16e0*/  IMAD.MOV.U32 R31, RZ, RZ, R0 ;  /* 0x000000ffff1f7224 */ /* 0x000fe200078e0000 */
[----:B------:R-:W-:Y:S06]  /*16f0*/  BRA `(.L_x_13) ;  /* 0x00000000000c7947 */ /* 0x000fec0003800000 */
.L_x_14:
[----:B------:R-:W-:Y:S01]  /*1700*/  LOP3.LUT R0, R35, 0x80000, RZ, 0xfc, !PT ;  /* 0x0008000023007812 */ /* 0x000fe200078efcff */
[----:B------:R-:W-:-:S03]  /*1710*/  IMAD.MOV.U32 R30, RZ, RZ, R34 ;  /* 0x000000ffff1e7224 */ /* 0x000fc600078e0022 */
[----:B------:R-:W-:-:S07]  /*1720*/  MOV R31, R0 ;  /* 0x00000000001f7202 */ /* 0x000fce0000000f00 */
.L_x_13:
[----:B------:R-:W-:Y:S05]  /*1730*/  BSYNC.RECONVERGENT B1 ;  /* 0x0000000000017941 */ /* 0x000fea0003800200 */
.L_x_11:
[----:B------:R-:W-:Y:S01]  /*1740*/  MOV R12, R11 ;  /* 0x0000000b000c7202 */ /* 0x000fe20000000f00 */
[----:B------:R-:W-:Y:S02]  /*1750*/  IMAD.MOV.U32 R13, RZ, RZ, 0x0 ;  /* 0x00000000ff0d7424 */ /* 0x000fe400078e00ff */
[----:B------:R-:W-:Y:S02]  /*1760*/  IMAD.MOV.U32 R8, RZ, RZ, R30 ;  /* 0x000000ffff087224 */ /* 0x000fe400078e001e */
[----:B------:R-:W-:Y:S01]  /*1770*/  IMAD.MOV.U32 R0, RZ, RZ, R31 ;  /* 0x000000ffff007224 */ /* 0x000fe200078e001f */
[----:B------:R-:W-:Y:S06]  /*1780*/  RET.REL.NODEC R12 `(_Z11calculateUViidddddPdS_S_S_S_) ;  /* 0xffffffe80c1c7950 */ /* 0x000fec0003c3ffff */
.L_x_16:
[----:B------:R-:W-:-:S00]  /*1790*/  BRA `(.L_x_16) ;  /* 0xfffffffc00fc7947 */ /* 0x000fc0000383ffff */
[----:B------:R-:W-:-:S00]  /*17a0*/  NOP ;  /* 0x0000000000007918 */ /* 0x000fc00000000000 */
        /* <DEDUP_REMOVED lines=13> */
.L_x_43:


//--------------------- .text._Z10calculatePiiddPdS_S_ --------------------------
	.section	.text._Z10calculatePiiddPdS_S_,"ax",@progbits
	.align	128
        .global         _Z10calculatePiiddPdS_S_
        .type           _Z10calculatePiiddPdS_S_,@function
        .size           _Z10calculatePiiddPdS_S_,(.L_x_44 - _Z10calculatePiiddPdS_S_)
        .other          _Z10calculatePiiddPdS_S_,@"STO_CUDA_ENTRY STV_DEFAULT"
_Z10calculatePiiddPdS_S_:
.text._Z10calculatePiiddPdS_S_:
[----:B------:R-:W-:Y:S01]  /*0000*/  LDC R1, c[0x0][0x37c] ;  /* 0x0000df00ff017b82 */ /* 0x000fe20000000800 */
[----:B------:R-:W0:Y:S07]  /*0010*/  S2R R0, SR_TID.X ;  /* 0x0000000000007919 */ /* 0x000e2e0000002100 */
[----:B------:R-:W0:Y:S01]  /*0020*/  S2UR UR4, SR_CTAID.X ;  /* 0x00000000000479c3 */ /* 0x000e220000002500 */
[----:B------:R-:W1:Y:S07]  /*0030*/  S2R R4, SR_TID.Y ;  /* 0x0000000000047919 */ /* 0x000e6e0000002200 */
[----:B------:R-:W0:Y:S08]  /*0040*/  LDC R5, c[0x0][0x360] ;  /* 0x0000d800ff057b82 */ /* 0x000e300000000800 */
[----:B------:R-:W2:Y:S08]  /*0050*/  LDC.64 R2, c[0x0][0x380] ;  /* 0x0000e000ff027b82 */ /* 0x000eb00000000a00 */
[----:B------:R-:W1:Y:S08]  /*0060*/  S2UR UR5, SR_CTAID.Y ;  /* 0x00000000000579c3 */ /* 0x000e700000002600 */
[----:B------:R-:W1:Y:S01]  /*0070*/  LDC R7, c[0x0][0x364] ;  /* 0x0000d900ff077b82 */ /* 0x000e620000000800 */
[----:B0-----:R-:W-:-:S02]  /*0080*/  IMAD R5, R5, UR4, R0 ;  /* 0x0000000405057c24 */ /* 0x001fc4000f8e0200 */
[----:B--2---:R-:W-:-:S05]  /*0090*/  VIADD R0, R2, 0xffffffff ;  /* 0xffffffff02007836 */ /* 0x004fca0000000000 */
[----:B------:R-:W-:Y:S01]  /*00a0*/  ISETP.GE.AND P0, PT, R5, R0, PT ;  /* 0x000000000500720c */ /* 0x000fe20003f06270 */
[----:B------:R-:W-:-:S03]  /*00b0*/  VIADD R0, R3, 0xffffffff ;  /* 0xffffffff03007836 */ /* 0x000fc60000000000 */
[----:B------:R-:W-:Y:S01]  /*00c0*/  ISETP.LT.OR P0, PT, R5, 0x1, P0 ;  /* 0x000000010500780c */ /* 0x000fe20000701670 */
[----:B-1----:R-:W-:-:S05]  /*00d0*/  IMAD R7, R7, UR5, R4 ;  /* 0x0000000507077c24 */ /* 0x002fca000f8e0204 */
[----:B------:R-:W-:-:S04]  /*00e0*/  ISETP.EQ.OR P0, PT, R7, RZ, P0 ;  /* 0x000000ff0700720c */ /* 0x000fc80000702670 */
[----:B------:R-:W-:-:S13]  /*00f0*/  ISETP.GE.OR P0, PT, R7, R0, P0 ;  /* 0x000000000700720c */ /* 0x000fda0000706670 */
[----:B------:R-:W-:Y:S05]  /*0100*/  @P0 EXIT ;  /* 0x000000000000094d */ /* 0x000fea0003800000 */
[----:B------:R-:W0:Y:S01]  /*0110*/  LDC.64 R24, c[0x0][0x3a0] ;  /* 0x0000e800ff187b82 */ /* 0x000e220000000a00 */
[----:B------:R-:W1:Y:S01]  /*0120*/  LDCU.64 UR4, c[0x0][0x358] ;  /* 0x00006b00ff0477ac */ /* 0x000e620008000a00 */
[CCC-:B------:R-:W-:Y:S02]  /*0130*/  IMAD R3, R7.reuse, R2.reuse, R2.reuse ;  /* 0x0000000207037224 */ /* 0x1c0fe400078e0202 */
[----:B------:R-:W-:Y:S02]  /*0140*/  IMAD.MOV R4, RZ, RZ, -R2 ;  /* 0x000000ffff047224 */ /* 0x000fe400078e0a02 */
[----:B------:R-:W-:Y:S02]  /*0150*/  IMAD R0, R7, R2, R5 ;  /* 0x0000000207007224 */ /* 0x000fe400078e0205 */
[----:B------:R-:W2:Y:S01]  /*0160*/  LDC.64 R22, c[0x0][0x3a8] ;  /* 0x0000ea00ff167b82 */ /* 0x000ea20000000a00 */
[----:B------:R-:W-:-:S04]  /*0170*/  IMAD R4, R4, 0x2, R3 ;  /* 0x0000000204047824 */ /* 0x000fc800078e0203 */
[----:B------:R-:W-:-:S03]  /*0180*/  IMAD.IADD R5, R5, 0x1, R4 ;  /* 0x0000000105057824 */ /* 0x000fc600078e0204 */
[----:B------:R-:W3:Y:S01]  /*0190*/  LDC.64 R8, c[0x0][0x388] ;  /* 0x0000e200ff087b82 */ /* 0x000ee20000000a00 */
[----:B0-----:R-:W-:-:S07]  /*01a0*/  IMAD.WIDE R26, R0, 0x8, R24 ;  /* 0x00000008001a7825 */ /* 0x001fce00078e0218 */
[----:B------:R-:W0:Y:S01]  /*01b0*/  LDC.64 R10, c[0x0][0x390] ;  /* 0x0000e400ff0a7b82 */ /* 0x000e220000000a00 */
[----:B------:R-:W-:Y:S01]  /*01c0*/  IMAD.WIDE R24, R5, 0x8, R24 ;  /* 0x0000000805187825 */ /* 0x000fe200078e0218 */
[----:B-1----:R-:W4:Y:S03]  /*01d0*/  LDG.E.64 R6, desc[UR4][R26.64+-0x8] ;  /* 0xfffff8041a067981 */ /* 0x002f26000c1e1b00 */
[----:B------:R-:W-:Y:S02]  /*01e0*/  IMAD.WIDE R20, R2, 0x8, R26 ;  /* 0x0000000802147825 */ /* 0x000fe400078e021a */
[----:B------:R-:W5:Y:S02]  /*01f0*/  LDG.E.64 R24, desc[UR4][R24.64] ;  /* 0x0000000418187981 */ /* 0x000f64000c1e1b00 */
[----:B--2---:R-:W-:Y:S02]  /*0200*/  IMAD.WIDE R22, R0, 0x8, R22 ;  /* 0x0000000800167825 */ /* 0x004fe400078e0216 */
[----:B------:R-:W5:Y:S04]  /*0210*/  LDG.E.64 R20, desc[UR4][R20.64] ;  /* 0x0000000414147981 */ /* 0x000f68000c1e1b00 */
[----:B------:R-:W2:Y:S04]  /*0220*/  LDG.E.64 R22, desc[UR4][R22.64] ;  /* 0x0000000416167981 */ /* 0x000ea8000c1e1b00 */
[----:B------:R-:W4:Y:S01]  /*0230*/  LDG.E.64 R2, desc[UR4][R26.64+0x8] ;  /* 0x000008041a027981 */ /* 0x000f22000c1e1b00 */
[----:B---3--:R-:W-:-:S02]  /*0240*/  DMUL R12, R8, R8 ;  /* 0x00000008080c7228 */ /* 0x008fc40000000000 */
[----:B0-----:R-:W-:-:S08]  /*0250*/  DMUL R14, R10, R10 ;  /* 0x0000000a0a0e7228 */ /* 0x001fd00000000000 */
[----:B------:R-:W-:-:S08]  /*0260*/  DADD R4, R14, R12 ;  /* 0x000000000e047229 */ /* 0x000fd0000000000c */
[----:B------:R-:W-:-:S06]  /*0270*/  DADD R4, R4, R4 ;  /* 0x0000000004047229 */ /* 0x000fcc0000000004 */
[----:B------:R-:W0:Y:S01]  /*0280*/  MUFU.RCP64H R17, R5 ;  /* 0x0000000500117308 */ /* 0x000e220000001800 */
[----:B------:R-:W-:-:S06]  /*0290*/  IMAD.MOV.U32 R16, RZ, RZ, 0x1 ;  /* 0x00000001ff107424 */ /* 0x000fcc00078e00ff */
[----:B0-----:R-:W-:-:S08]  /*02a0*/  DFMA R18, -R4, R16, 1 ;  /* 0x3ff000000412742b */ /* 0x001fd00000000110 */
[----:B------:R-:W-:-:S08]  /*02b0*/  DFMA R18, R18, R18, R18 ;  /* 0x000000121212722b */ /* 0x000fd00000000012 */
[----:B------:R-:W-:Y:S01]  /*02c0*/  DFMA R18, R16, R18, R16 ;  /* 0x000000121012722b */ /* 0x000fe20000000010 */
[----:B------:R-:W-:Y:S01]  /*02d0*/  BSSY.RECONVERGENT B0, `(.L_x_17) ;  /* 0x0000014000007945 */ /* 0x000fe20003800200 */
[----:B-----5:R-:W-:Y:S02]  /*02e0*/  DADD R20, R20, R24 ;  /* 0x0000000014147229 */ /* 0x020fe40000000018 */
[----:B--2---:R-:W-:Y:S02]  /*02f0*/  DMUL R22, R22, R8 ;  /* 0x0000000816167228 */ /* 0x004fe40000000000 */
[----:B----4-:R-:W-:-:S04]  /*0300*/  DADD R2, R2, R6 ;  /* 0x0000000002027229 */ /* 0x010fc80000000006 */
[----:B------:R-:W-:Y:S02]  /*0310*/  DMUL R20, R12, R20 ;  /* 0x000000140c147228 */ /* 0x000fe40000000000 */
[----:B------:R-:W-:Y:S02]  /*0320*/  DMUL R22, R22, R8 ;  /* 0x0000000816167228 */ /* 0x000fe40000000000 */
[----:B------:R-:W-:-:S04]  /*0330*/  DFMA R8, -R4, R18, 1 ;  /* 0x3ff000000408742b */ /* 0x000fc80000000112 */
[----:B------:R-:W-:Y:S02]  /*0340*/  DFMA R2, R14, R2, R20 ;  /* 0x000000020e02722b */ /* 0x000fe40000000014 */
[----:B------:R-:W-:Y:S02]  /*0350*/  DMUL R6, R22, R10 ;  /* 0x0000000a16067228 */ /* 0x000fe40000000000 */
[----:B------:R-:W-:-:S06]  /*0360*/  DFMA R8, R18, R8, R18 ;  /* 0x000000081208722b */ /* 0x000fcc0000000012 */
[----:B------:R-:W-:-:S08]  /*0370*/  DFMA R6, -R6, R10, R2 ;  /* 0x0000000a0606722b */ /* 0x000fd00000000102 */
[----:B------:R-:W-:-:S08]  /*0380*/  DMUL R2, R6, R8 ;  /* 0x0000000806027228 */ /* 0x000fd00000000000 */
[----:B------:R-:W-:-:S08]  /*0390*/  DFMA R10, -R4, R2, R6 ;  /* 0x00000002040a722b */ /* 0x000fd00000000106 */
[----:B------:R-:W-:Y:S01]  /*03a0*/  DFMA R2, R8, R10, R2 ;  /* 0x0000000a0802722b */ /* 0x000fe20000000002 */
[----:B------:R-:W-:-:S09]  /*03b0*/  FSETP.GEU.AND P1, PT, |R7|, 6.5827683646048100446e-37, PT ;  /* 0x036000000700780b */ /* 0x000fd20003f2e200 */
[----:B------:R-:W-:-:S05]  /*03c0*/  FFMA R8, RZ, R5, R3 ;  /* 0x00000005ff087223 */ /* 0x000fca0000000003 */
[----:B------:R-:W-:-:S13]  /*03d0*/  FSETP.GT.AND P0, PT, |R8|, 1.469367938527859385e-39, PT ;  /* 0x001000000800780b */ /* 0x000fda0003f04200 */
[----:B------:R-:W-:Y:S05]  /*03e0*/  @P0 BRA P1, `(.L_x_18) ;  /* 0x0000000000080947 */ /* 0x000fea0000800000 */
[----:B------:R-:W-:-:S07]  /*03f0*/  MOV R10, 0x410 ;  /* 0x00000410000a7802 */ /* 0x000fce0000000f00 */
[----:B------:R-:W-:Y:S05]  /*0400*/  CALL.REL.NOINC `($__internal_1_$__cuda_sm20_div_rn_f64_full) ;  /* 0x0000000000147944 */ /* 0x000fea0003c00000 */
.L_x_18:
[----:B------:R-:W-:Y:S05]  /*0410*/  BSYNC.RECONVERGENT B0 ;  /* 0x0000000000007941 */ /* 0x000fea0003800200 */
.L_x_17:
[----:B------:R-:W0:Y:S02]  /*0420*/  LDC.64 R4, c[0x0][0x398] ;  /* 0x0000e600ff047b82 */ /* 0x000e240000000a00 */
[----:B0-----:R-:W-:-:S05]  /*0430*/  IMAD.WIDE R4, R0, 0x8, R4 ;  /* 0x0000000800047825 */ /* 0x001fca00078e0204 */
[----:B------:R-:W-:Y:S01]  /*0440*/  STG.E.64 desc[UR4][R4.64], R2 ;  /* 0x0000000204007986 */ /* 0x000fe2000c101b04 */
[----:B------:R-:W-:Y:S05]  /*0450*/  EXIT ;  /* 0x000000000000794d */ /* 0x000fea0003800000 */
        .weak           $__internal_1_$__cuda_sm20_div_rn_f64_full
        .type           $__internal_1_$__cuda_sm20_div_rn_f64_full,@function
        .size           $__internal_1_$__cuda_sm20_div_rn_f64_full,(.L_x_44 - $__internal_1_$__cuda_sm20_div_rn_f64_full)
$__internal_1_$__cuda_sm20_div_rn_f64_full:
[C---:B------:R-:W-:Y:S01]  /*0460*/  FSETP.GEU.AND P0, PT, |R5|.reuse, 1.469367938527859385e-39, PT ;  /* 0x001000000500780b */ /* 0x040fe20003f0e200 */
[----:B------:R-:W-:Y:S01]  /*0470*/  IMAD.MOV.U32 R16, RZ, RZ, 0x1 ;  /* 0x00000001ff107424 */ /* 0x000fe200078e00ff */
[----:B------:R-:W-:Y:S01]  /*0480*/  LOP3.LUT R2, R5, 0x800fffff, RZ, 0xc0, !PT ;  /* 0x800fffff05027812 */ /* 0x000fe200078ec0ff */
[----:B------:R-:W-:Y:S01]  /*0490*/  BSSY.RECONVERGENT B1, `(.L_x_19) ;  /* 0x0000055000017945 */ /* 0x000fe20003800200 */
[C---:B------:R-:W-:Y:S02]  /*04a0*/  FSETP.GEU.AND P2, PT, |R7|.reuse, 1.469367938527859385e-39, PT ;  /* 0x001000000700780b */ /* 0x040fe40003f4e200 */
[----:B------:R-:W-:Y:S01]  /*04b0*/  LOP3.LUT R3, R2, 0x3ff00000, RZ, 0xfc, !PT ;  /* 0x3ff0000002037812 */ /* 0x000fe200078efcff */
[----:B------:R-:W-:Y:S01]  /*04c0*/  IMAD.MOV.U32 R2, RZ, RZ, R4 ;  /* 0x000000ffff027224 */ /* 0x000fe200078e0004 */
[----:B------:R-:W-:Y:S02]  /*04d0*/  LOP3.LUT R11, R7, 0x7ff00000, RZ, 0xc0, !PT ;  /* 0x7ff00000070b7812 */ /* 0x000fe400078ec0ff */
[----:B------:R-:W-:-:S03]  /*04e0*/  LOP3.LUT R14, R5, 0x7ff00000, RZ, 0xc0, !PT ;  /* 0x7ff00000050e7812 */ /* 0x000fc600078ec0ff */
[----:B------:R-:W-:Y:S01]  /*04f0*/  @!P0 DMUL R2, R4, 8.98846567431157953865e+307 ;  /* 0x7fe0000004028828 */ /* 0x000fe20000000000 */
[----:B------:R-:W-:-:S03]  /*0500*/  ISETP.GE.U32.AND P1, PT, R11, R14, PT ;  /* 0x0000000e0b00720c */ /* 0x000fc60003f26070 */
[----:B------:R-:W-:Y:S01]  /*0510*/  @!P2 LOP3.LUT R12, R5, 0x7ff00000, RZ, 0xc0, !PT ;  /* 0x7ff00000050ca812 */ /* 0x000fe200078ec0ff */
[----:B------:R-:W-:Y:S01]  /*0520*/  @!P2 IMAD.MOV.U32 R18, RZ, RZ, RZ ;  /* 0x000000ffff12a224 */ /* 0x000fe200078e00ff */
[----:B------:R-:W0:Y:S02]  /*0530*/  MUFU.RCP64H R17, R3 ;  /* 0x0000000300117308 */ /* 0x000e240000001800 */
[----:B------:R-:W-:Y:S01]  /*0540*/  @!P2 ISETP.GE.U32.AND P3, PT, R11, R12, PT ;  /* 0x0000000c0b00a20c */ /* 0x000fe20003f66070 */
[----:B------:R-:W-:-:S05]  /*0550*/  IMAD.MOV.U32 R12, RZ, RZ, 0x1ca00000 ;  /* 0x1ca00000ff0c7424 */ /* 0x000fca00078e00ff */
[----:B------:R-:W-:-:S04]  /*0560*/  @!P2 SEL R13, R12, 0x63400000, !P3 ;  /* 0x634000000c0da807 */ /* 0x000fc80005800000 */
[----:B------:R-:W-:-:S04]  /*0570*/  @!P2 LOP3.LUT R13, R13, 0x80000000, R7, 0xf8, !PT ;  /* 0x800000000d0da812 */ /* 0x000fc800078ef807 */
[----:B------:R-:W-:Y:S01]  /*0580*/  @!P2 LOP3.LUT R19, R13, 0x100000, RZ, 0xfc, !PT ;  /* 0x001000000d13a812 */ /* 0x000fe200078efcff */
[----:B0-----:R-:W-:-:S08]  /*0590*/  DFMA R8, R16, -R2, 1 ;  /* 0x3ff000001008742b */ /* 0x001fd00000000802 */
[----:B------:R-:W-:-:S08]  /*05a0*/  DFMA R8, R8, R8, R8 ;  /* 0x000000080808722b */ /* 0x000fd00000000008 */
[----:B------:R-:W-:Y:S01]  /*05b0*/  DFMA R16, R16, R8, R16 ;  /* 0x000000081010722b */ /* 0x000fe20000000010 */
[----:B------:R-:W-:Y:S01]  /*05c0*/  SEL R9, R12, 0x63400000, !P1 ;  /* 0x634000000c097807 */ /* 0x000fe20004800000 */
[----:B------:R-:W-:-:S03]  /*05d0*/  IMAD.MOV.U32 R8, RZ, RZ, R6 ;  /* 0x000000ffff087224 */ /* 0x000fc600078e0006 */
[----:B------:R-:W-:-:S03]  /*05e0*/  LOP3.LUT R9, R9, 0x800fffff, R7, 0xf8, !PT ;  /* 0x800fffff09097812 */ /* 0x000fc600078ef807 */
[----:B------:R-:W-:-:S03]  /*05f0*/  DFMA R20, R16, -R2, 1 ;  /* 0x3ff000001014742b */ /* 0x000fc60000000802 */
[----:B------:R-:W-:-:S05]  /*0600*/  @!P2 DFMA R8, R8, 2, -R18 ;  /* 0x400000000808a82b */ /* 0x000fca0000000812 */
[----:B------:R-:W-:Y:S01]  /*0610*/  DFMA R16, R16, R20, R16 ;  /* 0x000000141010722b */ /* 0x000fe20000000010 */
[----:B------:R-:W-:Y:S02]  /*0620*/  IMAD.MOV.U32 R21, RZ, RZ, R11 ;  /* 0x000000ffff157224 */ /* 0x000fe400078e000b */
[----:B------:R-:W-:Y:S01]  /*0630*/  IMAD.MOV.U32 R20, RZ, RZ, R14 ;  /* 0x000000ffff147224 */ /* 0x000fe200078e000e */
[----:B------:R-:W-:Y:S02]  /*0640*/  @!P0 LOP3.LUT R20, R3, 0x7ff00000, RZ, 0xc0, !PT ;  /* 0x7ff0000003148812 */ /* 0x000fe400078ec0ff */
[----:B------:R-:W-:Y:S02]  /*0650*/  @!P2 LOP3.LUT R21, R9, 0x7ff00000, RZ, 0xc0, !PT ;  /* 0x7ff000000915a812 */ /* 0x000fe400078ec0ff */
[----:B------:R-:W-:Y:S01]  /*0660*/  DMUL R18, R16, R8 ;  /* 0x0000000810127228 */ /* 0x000fe20000000000 */
[----:B------:R-:W-:Y:S02]  /*0670*/  VIADD R22, R20, 0xffffffff ;  /* 0xffffffff14167836 */ /* 0x000fe40000000000 */
[----:B------:R-:W-:-:S05]  /*0680*/  VIADD R13, R21, 0xffffffff ;  /* 0xffffffff150d7836 */ /* 0x000fca0000000000 */
[----:B------:R-:W-:Y:S01]  /*0690*/  DFMA R14, R18, -R2, R8 ;  /* 0x80000002120e722b */ /* 0x000fe20000000008 */
[----:B------:R-:W-:-:S04]  /*06a0*/  ISETP.GT.U32.AND P0, PT, R13, 0x7feffffe, PT ;  /* 0x7feffffe0d00780c */ /* 0x000fc80003f04070 */
[----:B------:R-:W-:-:S03]  /*06b0*/  ISETP.GT.U32.OR P0, PT, R22, 0x7feffffe, P0 ;  /* 0x7feffffe1600780c */ /* 0x000fc60000704470 */
[----:B------:R-:W-:-:S10]  /*06c0*/  DFMA R14, R16, R14, R18 ;  /* 0x0000000e100e722b */ /* 0x000fd40000000012 */
[----:B------:R-:W-:Y:S05]  /*06d0*/  @P0 BRA `(.L_x_20) ;  /* 0x00000000006c0947 */ /* 0x000fea0003800000 */
[----:B------:R-:W-:-:S04]  /*06e0*/  LOP3.LUT R16, R5, 0x7ff00000, RZ, 0xc0, !PT ;  /* 0x7ff0000005107812 */ /* 0x000fc800078ec0ff */
[CC--:B------:R-:W-:Y:S02]  /*06f0*/  VIADDMNMX R6, R11.reuse, -R16.reuse, 0xb9600000, !PT ;  /* 0xb96000000b067446 */ /* 0x0c0fe40007800910 */
[----:B------:R-:W-:Y:S02]  /*0700*/  ISETP.GE.U32.AND P0, PT, R11, R16, PT ;  /* 0x000000100b00720c */ /* 0x000fe40003f06070 */
[----:B------:R-:W-:Y:S02]  /*0710*/  VIMNMX R6, PT, PT, R6, 0x46a00000, PT ;  /* 0x46a0000006067848 */ /* 0x000fe40003fe0100 */
[----:B------:R-:W-:-:S05]  /*0720*/  SEL R11, R12, 0x63400000, !P0 ;  /* 0x634000000c0b7807 */ /* 0x000fca0004000000 */
[----:B------:R-:W-:Y:S02]  /*0730*/  IMAD.IADD R11, R6, 0x1, -R11 ;  /* 0x00000001060b7824 */ /* 0x000fe400078e0a0b */
[----:B------:R-:W-:Y:S02]  /*0740*/  IMAD.MOV.U32 R6, RZ, RZ, RZ ;  /* 0x000000ffff067224 */ /* 0x000fe400078e00ff */
        /* <DEDUP_REMOVED lines=11> */
[----:B------:R-:W-:Y:S01]  /*0800*/  DMUL.RP R6, R14, R6 ;  /* 0x000000060e067228 */ /* 0x000fe20000008000 */
[----:B------:R-:W-:Y:S01]  /*0810*/  IMAD.MOV.U32 R2, RZ, RZ, RZ ;  /* 0x000000ffff027224 */ /* 0x000fe200078e00ff */
[----:B------:R-:W-:-:S05]  /*0820*/  IADD3 R11, PT, PT, -R11, -0x43300000, RZ ;  /* 0xbcd000000b0b7810 */ /* 0x000fca0007ffe1ff */
[----:B------:R-:W-:-:S03]  /*0830*/  DFMA R2, R12, -R2, R14 ;  /* 0x800000020c02722b */ /* 0x000fc6000000000e */
[----:B------:R-:W-:-:S07]  /*0840*/  LOP3.LUT R5, R7, R5, RZ, 0x3c, !PT ;  /* 0x0000000507057212 */ /* 0x000fce00078e3cff */
[----:B------:R-:W-:-:S04]  /*0850*/  FSETP.NEU.AND P0, PT, |R3|, R11, PT ;  /* 0x0000000b0300720b */ /* 0x000fc80003f0d200 */
[----:B------:R-:W-:Y:S02]  /*0860*/  FSEL R12, R6, R12, !P0 ;  /* 0x0000000c060c7208 */ /* 0x000fe40004000000 */
[----:B------:R-:W-:Y:S01]  /*0870*/  FSEL R13, R5, R13, !P0 ;  /* 0x0000000d050d7208 */ /* 0x000fe20004000000 */
[----:B------:R-:W-:Y:S06]  /*0880*/  BRA `(.L_x_21) ;  /* 0x0000000000547947 */ /* 0x000fec0003800000 */
.L_x_20:
        /* <DEDUP_REMOVED lines=12> */
[----:B------:R-:W-:Y:S02]  /*0950*/  @!P0 IMAD.MOV.U32 R12, RZ, RZ, RZ ;  /* 0x000000ffff0c8224 */ /* 0x000fe400078e00ff */
[----:B------:R-:W-:Y:S02]  /*0960*/  @P0 IMAD.MOV.U32 R12, RZ, RZ, RZ ;  /* 0x000000ffff0c0224 */ /* 0x000fe400078e00ff */
[----:B------:R-:W-:Y:S01]  /*0970*/  @P0 IMAD.MOV.U32 R13, RZ, RZ, R2 ;  /* 0x000000ffff0d0224 */ /* 0x000fe200078e0002 */
[----:B------:R-:W-:Y:S06]  /*0980*/  BRA `(.L_x_21) ;  /* 0x0000000000147947 */ /* 0x000fec0003800000 */
.L_x_23:
[----:B------:R-:W-:Y:S01]  /*0990*/  LOP3.LUT R13, R5, 0x80000, RZ, 0xfc, !PT ;  /* 0x00080000050d7812 */ /* 0x000fe200078efcff */
[----:B------:R-:W-:Y:S01]  /*09a0*/  IMAD.MOV.U32 R12, RZ, RZ, R4 ;  /* 0x000000ffff0c7224 */ /* 0x000fe200078e0004 */
[----:B------:R-:W-:Y:S06]  /*09b0*/  BRA `(.L_x_21) ;  /* 0x0000000000087947 */ /* 0x000fec0003800000 */
.L_x_22:
[----:B------:R-:W-:Y:S01]  /*09c0*/  LOP3.LUT R13, R7, 0x80000, RZ, 0xfc, !PT ;  /* 0x00080000070d7812 */ /* 0x000fe200078efcff */
[----:B------:R-:W-:-:S07]  /*09d0*/  IMAD.MOV.U32 R12, RZ, RZ, R6 ;  /* 0x000000ffff0c7224 */ /* 0x000fce00078e0006 */
.L_x_21:
[----:B------:R-:W-:Y:S05]  /*09e0*/  BSYNC.RECONVERGENT B1 ;  /* 0x0000000000017941 */ /* 0x000fea0003800200 */
.L_x_19:
[----:B------:R-:W-:Y:S02]  /*09f0*/  IMAD.MOV.U32 R11, RZ, RZ, 0x0 ;  /* 0x00000000ff0b7424 */ /* 0x000fe400078e00ff */
[----:B------:R-:W-:Y:S02]  /*0a00*/  IMAD.MOV.U32 R2, RZ, RZ, R12 ;  /* 0x000000ffff027224 */ /* 0x000fe400078e000c */
[----:B------:R-:W-:Y:S01]  /*0a10*/  IMAD.MOV.U32 R3, RZ, RZ, R13 ;  /* 0x000000ffff037224 */ /* 0x000fe200078e000d */
[----:B------:R-:W-:Y:S06]  /*0a20*/  RET.REL.NODEC R10 `(_Z10calculatePiiddPdS_S_) ;  /* 0xfffffff40a747950 */ /* 0x000fec0003c3ffff */
.L_x_24:
        /* <DEDUP_REMOVED lines=13> */
.L_x_44:


//--------------------- .text._Z10calculateBiidddddPdS_S_ --------------------------
	.section	.text._Z10calculateBiidddddPdS_S_,"ax",@progbits
	.align	128
        .global         _Z10calculateBiidddddPdS_S_
        .type           _Z10calculateBiidddddPdS_S_,@function
        .size           _Z10calculateBiidddddPdS_S_,(.L_x_46 - _Z10calculateBiidddddPdS_S_)
        .other          _Z10calculateBiidddddPdS_S_,@"STO_CUDA_ENTRY STV_DEFAULT"
_Z10calculateBiidddddPdS_S_:
.text._Z10calculateBiidddddPdS_S_:
        /* <DEDUP_REMOVED lines=17> */
[----:B------:R-:W0:Y:S01]  /*0110*/  LDC R0, c[0x0][0x39c] ;  /* 0x0000e700ff007b82 */ /* 0x000e220000000800 */
[----:B------:R-:W1:Y:S07]  /*0120*/  LDCU.64 UR4, c[0x0][0x358] ;  /* 0x00006b00ff0477ac */ /* 0x000e6e0008000a00 */
[----:B------:R-:W2:Y:S01]  /*0130*/  LDC.64 R12, c[0x0][0x398] ;  /* 0x0000e600ff0c7b82 */ /* 0x000ea20000000a00 */
[----:B0-----:R-:W2:Y:S01]  /*0140*/  MUFU.RCP64H R3, R0 ;  /* 0x0000000000037308 */ /* 0x001ea20000001800 */
[----:B------:R-:W-:-:S05]  /*0150*/  VIADD R2, R0, 0x300402 ;  /* 0x0030040200027836 */ /* 0x000fca0000000000 */
[----:B------:R-:W-:Y:S01]  /*0160*/  FSETP.GEU.AND P0, PT, |R2|, 5.8789094863358348022e-39, PT ;  /* 0x004004020200780b */ /* 0x000fe20003f0e200 */
[----:B--2---:R-:W-:-:S08]  /*0170*/  DFMA R6, R2, -R12, 1 ;  /* 0x3ff000000206742b */ /* 0x004fd0000000080c */
[----:B------:R-:W-:-:S08]  /*0180*/  DFMA R6, R6, R6, R6 ;  /* 0x000000060606722b */ /* 0x000fd00000000006 */
[----:B------:R-:W-:-:S08]  /*0190*/  DFMA R6, R2, R6, R2 ;  /* 0x000000060206722b */ /* 0x000fd00000000002 */
[----:B------:R-:W-:-:S08]  /*01a0*/  DFMA R12, R6, -R12, 1 ;  /* 0x3ff00000060c742b */ /* 0x000fd0000000080c */
[----:B------:R-:W-:Y:S01]  /*01b0*/  DFMA R12, R6, R12, R6 ;  /* 0x0000000c060c722b */ /* 0x000fe20000000006 */
[----:B-1----:R-:W-:Y:S10]  /*01c0*/  @P0 BRA `(.L_x_25) ;  /* 0x0000000000100947 */ /* 0x002ff40003800000 */
[----:B------:R-:W-:-:S05]  /*01d0*/  LOP3.LUT R0, R0, 0x7fffffff, RZ, 0xc0, !PT ;  /* 0x7fffffff00007812 */ /* 0x000fca00078ec0ff */
[----:B------:R-:W-:Y:S01]  /*01e0*/  VIADD R9, R0, 0xfff00000 ;  /* 0xfff0000000097836 */ /* 0x000fe20000000000 */
[----:B------:R-:W-:-:S07]  /*01f0*/  MOV R0, 0x210 ;  /* 0x0000021000007802 */ /* 0x000fce0000000f00 */
[----:B------:R-:W-:Y:S05]  /*0200*/  CALL.REL.NOINC `($__internal_2_$__cuda_sm20_dblrcp_rn_slowpath_v3) ;  /* 0x0000000800207944 */ /* 0x000fea0003c00000 */
.L_x_25:
[----:B------:R-:W0:Y:S01]  /*0210*/  LDC.64 R14, c[0x0][0x3b0] ;  /* 0x0000ec00ff0e7b82 */ /* 0x000e220000000a00 */
[----:B------:R-:W1:Y:S07]  /*0220*/  LDCU UR6, c[0x0][0x380] ;  /* 0x00007000ff0677ac */ /* 0x000e6e0008000800 */
[----:B------:R-:W2:Y:S01]  /*0230*/  LDC.64 R16, c[0x0][0x388] ;  /* 0x0000e200ff107b82 */ /* 0x000ea20000000a00 */
[----:B-1----:R-:W-:-:S04]  /*0240*/  IMAD R0, R5, UR6, R8 ;  /* 0x0000000605007c24 */ /* 0x002fc8000f8e0208 */
[----:B0-----:R-:W-:-:S05]  /*0250*/  IMAD.WIDE R14, R0, 0x8, R14 ;  /* 0x00000008000e7825 */ /* 0x001fca00078e020e */
[----:B------:R-:W3:Y:S04]  /*0260*/  LDG.E.64 R2, desc[UR4][R14.64+0x8] ;  /* 0x000008040e027981 */ /* 0x000ee8000c1e1b00 */
[----:B------:R-:W3:Y:S01]  /*0270*/  LDG.E.64 R6, desc[UR4][R14.64+-0x8] ;  /* 0xfffff8040e067981 */ /* 0x000ee2000c1e1b00 */
[----:B--2---:R-:W-:Y:S01]  /*0280*/  DADD R16, R16, R16 ;  /* 0x0000000010107229 */ /* 0x004fe20000000010 */
[----:B------:R-:W-:Y:S01]  /*0290*/  IMAD.MOV.U32 R10, RZ, RZ, 0x1 ;  /* 0x00000001ff0a7424 */ /* 0x000fe200078e00ff */
[----:B------:R-:W-:Y:S04]  /*02a0*/  BSSY.RECONVERGENT B0, `(.L_x_26) ;  /* 0x0000015000007945 */ /* 0x000fe80003800200 */
[----:B------:R-:W0:Y:S02]  /*02b0*/  MUFU.RCP64H R11, R17 ;  /* 0x00000011000b7308 */ /* 0x000e240000001800 */
[----:B0-----:R-:W-:-:S08]  /*02c0*/  DFMA R18, -R16, R10, 1 ;  /* 0x3ff000001012742b */ /* 0x001fd0000000010a */
[----:B------:R-:W-:-:S08]  /*02d0*/  DFMA R18, R18, R18, R18 ;  /* 0x000000121212722b */ /* 0x000fd00000000012 */
[----:B------:R-:W-:-:S08]  /*02e0*/  DFMA R18, R10, R18, R10 ;  /* 0x000000120a12722b */ /* 0x000fd0000000000a */
[----:B------:R-:W-:-:S08]  /*02f0*/  DFMA R10, -R16, R18, 1 ;  /* 0x3ff00000100a742b */ /* 0x000fd00000000112 */
[----:B------:R-:W-:Y:S02]  /*0300*/  DFMA R10, R18, R10, R18 ;  /* 0x0000000a120a722b */ /* 0x000fe40000000012 */
[----:B---3--:R-:W-:-:S08]  /*0310*/  DADD R26, R2, -R6 ;  /* 0x00000000021a7229 */ /* 0x008fd00000000806 */
[----:B------:R-:W-:Y:S02]  /*0320*/  DMUL R2, R26, R10 ;  /* 0x0000000a1a027228 */ /* 0x000fe40000000000 */
[----:B------:R-:W-:-:S06]  /*0330*/  FSETP.GEU.AND P1, PT, |R27|, 6.5827683646048100446e-37, PT ;  /* 0x036000001b00780b */ /* 0x000fcc0003f2e200 */
[----:B------:R-:W-:-:S08]  /*0340*/  DFMA R6, -R16, R2, R26 ;  /* 0x000000021006722b */ /* 0x000fd0000000011a */
[----:B------:R-:W-:-:S10]  /*0350*/  DFMA R2, R10, R6, R2 ;  /* 0x000000060a02722b */ /* 0x000fd40000000002 */
[----:B------:R-:W-:-:S05]  /*0360*/  FFMA R4, RZ, R17, R3 ;  /* 0x00000011ff047223 */ /* 0x000fca0000000003 */
[----:B------:R-:W-:-:S13]  /*0370*/  FSETP.GT.AND P0, PT, |R4|, 1.469367938527859385e-39, PT ;  /* 0x001000000400780b */ /* 0x000fda0003f04200 */
[----:B------:R-:W-:Y:S05]  /*0380*/  @P0 BRA P1, `(.L_x_27) ;  /* 0x0000000000180947 */ /* 0x000fea0000800000 */
[----:B------:R-:W-:Y:S01]  /*0390*/  IMAD.MOV.U32 R24, RZ, RZ, R16 ;  /* 0x000000ffff187224 */ /* 0x000fe200078e0010 */
[----:B------:R-:W-:Y:S01]  /*03a0*/  MOV R6, 0x3d0 ;  /* 0x000003d000067802 */ /* 0x000fe20000000f00 */
[----:B------:R-:W-:-:S07]  /*03b0*/  IMAD.MOV.U32 R25, RZ, RZ, R17 ;  /* 0x000000ffff197224 */ /* 0x000fce00078e0011 */
[----:B------:R-:W-:Y:S05]  /*03c0*/  CALL.REL.NOINC `($__internal_3_$__cuda_sm20_div_rn_f64_full) ;  /* 0x0000000800607944 */ /* 0x000fea0003c00000 */
[----:B------:R-:W-:Y:S02]  /*03d0*/  IMAD.MOV.U32 R2, RZ, RZ, R28 ;  /* 0x000000ffff027224 */ /* 0x000fe400078e001c */
[----:B------:R-:W-:-:S07]  /*03e0*/  IMAD.MOV.U32 R3, RZ, RZ, R29 ;  /* 0x000000ffff037224 */ /* 0x000fce00078e001d */
.L_x_27:
[----:B------:R-:W-:Y:S05]  /*03f0*/  BSYNC.RECONVERGENT B0 ;  /* 0x0000000000007941 */ /* 0x000fea0003800200 */
.L_x_26:
[----:B------:R-:W0:Y:S08]  /*0400*/  LDC R6, c[0x0][0x380] ;  /* 0x0000e000ff067b82 */ /* 0x000e300000000800 */
[----:B------:R-:W1:Y:S08]  /*0410*/  LDC.64 R18, c[0x0][0x3b8] ;  /* 0x0000ee00ff127b82 */ /* 0x000e700000000a00 */
[----:B------:R-:W2:Y:S01]  /*0420*/  LDC.64 R20, c[0x0][0x390] ;  /* 0x0000e400ff147b82 */ /* 0x000ea20000000a00 */
[----:B0-----:R-:W-:-:S02]  /*0430*/  IMAD R5, R5, R6, R6 ;  /* 0x0000000605057224 */ /* 0x001fc400078e0206 */
[----:B------:R-:W-:-:S04]  /*0440*/  IMAD.MOV R4, RZ, RZ, -R6 ;  /* 0x000000ffff047224 */ /* 0x000fc800078e0a06 */
[----:B------:R-:W-:Y:S02]  /*0450*/  IMAD R7, R4, 0x2, R5 ;  /* 0x0000000204077824 */ /* 0x000fe400078e0205 */
[----:B------:R-:W-:Y:S02]  /*0460*/  IMAD.IADD R5, R0, 0x1, R6 ;  /* 0x0000000100057824 */ /* 0x000fe400078e0206 */
[----:B------:R-:W-:Y:S02]  /*0470*/  IMAD.IADD R8, R8, 0x1, R7 ;  /* 0x0000000108087824 */ /* 0x000fe400078e0207 */
[----:B-1----:R-:W-:-:S04]  /*0480*/  IMAD.WIDE R4, R5, 0x8, R18 ;  /* 0x0000000805047825 */ /* 0x002fc800078e0212 */
[----:B------:R-:W-:Y:S02]  /*0490*/  IMAD.WIDE R18, R8, 0x8, R18 ;  /* 0x0000000808127825 */ /* 0x000fe400078e0212 */
[----:B------:R-:W3:Y:S04]  /*04a0*/  LDG.E.64 R4, desc[UR4][R4.64] ;  /* 0x0000000404047981 */ /* 0x000ee8000c1e1b00 */
[----:B------:R-:W3:Y:S01]  /*04b0*/  LDG.E.64 R6, desc[UR4][R18.64] ;  /* 0x0000000412067981 */ /* 0x000ee2000c1e1b00 */
[----:B--2---:R-:W-:Y:S01]  /*04c0*/  DADD R20, R20, R20 ;  /* 0x0000000014147229 */ /* 0x004fe20000000014 */
[----:B------:R-:W-:Y:S01]  /*04d0*/  MOV R10, 0x1 ;  /* 0x00000001000a7802 */ /* 0x000fe20000000f00 */
        /* <DEDUP_REMOVED lines=21> */
.L_x_29:
[----:B------:R-:W-:Y:S05]  /*0630*/  BSYNC.RECONVERGENT B0 ;  /* 0x0000000000007941 */ /* 0x000fea0003800200 */
.L_x_28:
[----:B------:R-:W0:Y:S08]  /*0640*/  LDC R9, c[0x0][0x380] ;  /* 0x0000e000ff097b82 */ /* 0x000e300000000800 */
[----:B------:R-:W1:Y:S01]  /*0650*/  LDC.64 R6, c[0x0][0x3b0] ;  /* 0x0000ec00ff067b82 */ /* 0x000e620000000a00 */
[----:B0-----:R-:W-:-:S06]  /*0660*/  IMAD.WIDE R14, R9, 0x8, R14 ;  /* 0x00000008090e7825 */ /* 0x001fcc00078e020e */
[----:B------:R-:W2:Y:S01]  /*0670*/  LDG.E.64 R14, desc[UR4][R14.64] ;  /* 0x000000040e0e7981 */ /* 0x000ea2000c1e1b00 */
[----:B-1----:R-:W-:-:S06]  /*0680*/  IMAD.WIDE R8, R8, 0x8, R6 ;  /* 0x0000000808087825 */ /* 0x002fcc00078e0206 */
[----:B------:R-:W2:Y:S01]  /*0690*/  LDG.E.64 R8, desc[UR4][R8.64] ;  /* 0x0000000408087981 */ /* 0x000ea2000c1e1b00 */
[----:B------:R-:W0:Y:S01]  /*06a0*/  MUFU.RCP64H R7, R21 ;  /* 0x0000001500077308 */ /* 0x000e220000001800 */
[----:B------:R-:W-:-:S06]  /*06b0*/  IMAD.MOV.U32 R6, RZ, RZ, 0x1 ;  /* 0x00000001ff067424 */ /* 0x000fcc00078e00ff */
[----:B0-----:R-:W-:-:S08]  /*06c0*/  DFMA R10, -R20, R6, 1 ;  /* 0x3ff00000140a742b */ /* 0x001fd00000000106 */
[----:B------:R-:W-:-:S08]  /*06d0*/  DFMA R10, R10, R10, R10 ;  /* 0x0000000a0a0a722b */ /* 0x000fd0000000000a */
[----:B------:R-:W-:-:S08]  /*06e0*/  DFMA R10, R6, R10, R6 ;  /* 0x0000000a060a722b */ /* 0x000fd00000000006 */
[----:B------:R-:W-:-:S08]  /*06f0*/  DFMA R6, -R20, R10, 1 ;  /* 0x3ff000001406742b */ /* 0x000fd0000000010a */
[----:B------:R-:W-:Y:S01]  /*0700*/  DFMA R22, R10, R6, R10 ;  /* 0x000000060a16722b */ /* 0x000fe2000000000a */
[----:B------:R-:W-:Y:S01]  /*0710*/  BSSY.RECONVERGENT B0, `(.L_x_30) ;  /* 0x0000012000007945 */ /* 0x000fe20003800200 */
[----:B--2---:R-:W-:-:S08]  /*0720*/  DADD R26, R14, -R8 ;  /* 0x000000000e1a7229 */ /* 0x004fd00000000808 */
[----:B------:R-:W-:-:S08]  /*0730*/  DMUL R6, R22, R26 ;  /* 0x0000001a16067228 */ /* 0x000fd00000000000 */
[----:B------:R-:W-:-:S08]  /*0740*/  DFMA R10, -R20, R6, R26 ;  /* 0x00000006140a722b */ /* 0x000fd0000000011a */
[----:B------:R-:W-:Y:S01]  /*0750*/  DFMA R6, R22, R10, R6 ;  /* 0x0000000a1606722b */ /* 0x000fe20000000006 */
[----:B------:R-:W-:-:S09]  /*0760*/  FSETP.GEU.AND P1, PT, |R27|, 6.5827683646048100446e-37, PT ;  /* 0x036000001b00780b */ /* 0x000fd20003f2e200 */
[----:B------:R-:W-:Y:S01]  /*0770*/  FFMA R10, RZ, R21, R7 ;  /* 0x00000015ff0a7223 */ /* 0x000fe20000000007 */
[----:B------:R-:W-:-:S04]  /*0780*/  DADD R8, R4, R2 ;  /* 0x0000000004087229 */ /* 0x000fc80000000002 */
[----:B------:R-:W-:Y:S01]  /*0790*/  FSETP.GT.AND P0, PT, |R10|, 1.469367938527859385e-39, PT ;  /* 0x001000000a00780b */ /* 0x000fe20003f04200 */
[----:B------:R-:W-:-:S08]  /*07a0*/  DMUL R2, R2, R2 ;  /* 0x0000000202027228 */ /* 0x000fd00000000000 */
[----:B------:R-:W-:-:S04]  /*07b0*/  DFMA R12, R8, R12, -R2 ;  /* 0x0000000c080c722b */ /* 0x000fc80000000802 */
[----:B------:R-:W-:Y:S07]  /*07c0*/  @P0 BRA P1, `(.L_x_31) ;  /* 0x0000000000180947 */ /* 0x000fee0000800000 */
[----:B------:R-:W-:Y:S01]  /*07d0*/  IMAD.MOV.U32 R24, RZ, RZ, R20 ;  /* 0x000000ffff187224 */ /* 0x000fe200078e0014 */
[----:B------:R-:W-:Y:S01]  /*07e0*/  MOV R6, 0x810 ;  /* 0x0000081000067802 */ /* 0x000fe20000000f00 */
[----:B------:R-:W-:-:S07]  /*07f0*/  IMAD.MOV.U32 R25, RZ, RZ, R21 ;  /* 0x000000ffff197224 */ /* 0x000fce00078e0015 */
[----:B------:R-:W-:Y:S05]  /*0800*/  CALL.REL.NOINC `($__internal_3_$__cuda_sm20_div_rn_f64_full) ;  /* 0x0000000400507944 */ /* 0x000fea0003c00000 */
[----:B------:R-:W-:Y:S02]  /*0810*/  IMAD.MOV.U32 R6, RZ, RZ, R28 ;  /* 0x000000ffff067224 */ /* 0x000fe400078e001c */
[----:B------:R-:W-:-:S07]  /*0820*/  IMAD.MOV.U32 R7, RZ, RZ, R29 ;  /* 0x000000ffff077224 */ /* 0x000fce00078e001d */
.L_x_31:
[----:B------:R-:W-:Y:S05]  /*0830*/  BSYNC.RECONVERGENT B0 ;  /* 0x0000000000007941 */ /* 0x000fea0003800200 */
.L_x_30:
[----:B------:R-:W0:Y:S02]  /*0840*/  LDC R3, c[0x0][0x380] ;  /* 0x0000e000ff037b82 */ /* 0x000e240000000800 */
[----:B0-----:R-:W-:-:S05]  /*0850*/  IMAD.WIDE R18, R3, 0x8, R18 ;  /* 0x0000000803127825 */ /* 0x001fca00078e0212 */
[----:B------:R-:W2:Y:S04]  /*0860*/  LDG.E.64 R2, desc[UR4][R18.64+0x8] ;  /* 0x0000080412027981 */ /* 0x000ea8000c1e1b00 */
[----:B------:R-:W2:Y:S01]  /*0870*/  LDG.E.64 R8, desc[UR4][R18.64+-0x8] ;  /* 0xfffff80412087981 */ /* 0x000ea2000c1e1b00 */
[----:B------:R-:W0:Y:S01]  /*0880*/  MUFU.RCP64H R11, R17 ;  /* 0x00000011000b7308 */ /* 0x000e220000001800 */
[----:B------:R-:W-:Y:S01]  /*0890*/  MOV R10, 0x1 ;  /* 0x00000001000a7802 */ /* 0x000fe20000000f00 */
[----:B------:R-:W-:Y:S05]  /*08a0*/  BSSY.RECONVERGENT B0, `(.L_x_32) ;  /* 0x0000015000007945 */ /* 0x000fea0003800200 */
[----:B0-----:R-:W-:-:S08]  /*08b0*/  DFMA R14, -R16, R10, 1 ;  /* 0x3ff00000100e742b */ /* 0x001fd0000000010a */
[----:B------:R-:W-:-:S08]  /*08c0*/  DFMA R14, R14, R14, R14 ;  /* 0x0000000e0e0e722b */ /* 0x000fd0000000000e */
[----:B------:R-:W-:Y:S02]  /*08d0*/  DFMA R14, R10, R14, R10 ;  /* 0x0000000e0a0e722b */ /* 0x000fe4000000000a */
[----:B--2---:R-:W-:-:S06]  /*08e0*/  DADD R2, R2, -R8 ;  /* 0x0000000002027229 */ /* 0x004fcc0000000808 */
[----:B------:R-:W-:Y:S02]  /*08f0*/  DFMA R8, -R16, R14, 1 ;  /* 0x3ff000001008742b */ /* 0x000fe4000000010e */
[----:B------:R-:W-:-:S06]  /*0900*/  DMUL R26, R2, R6 ;  /* 0x00000006021a7228 */ /* 0x000fcc0000000000 */
[----:B------:R-:W-:-:S08]  /*0910*/  DFMA R8, R14, R8, R14 ;  /* 0x000000080e08722b */ /* 0x000fd0000000000e */
[----:B------:R-:W-:Y:S01]  /*0920*/  DMUL R2, R8, R26 ;  /* 0x0000001a08027228 */ /* 0x000fe20000000000 */
[----:B------:R-:W-:-:S07]  /*0930*/  FSETP.GEU.AND P1, PT, |R27|, 6.5827683646048100446e-37, PT ;  /* 0x036000001b00780b */ /* 0x000fce0003f2e200 */
        /* <DEDUP_REMOVED lines=11> */
.L_x_33:
[----:B------:R-:W-:Y:S05]  /*09f0*/  BSYNC.RECONVERGENT B0 ;  /* 0x0000000000007941 */ /* 0x000fea0003800200 */
.L_x_32:
[----:B------:R-:W-:Y:S01]  /*0a00*/  DADD R2, R2, R2 ;  /* 0x0000000002027229 */ /* 0x000fe20000000002 */
[----:B------:R-:W0:Y:S01]  /*0a10*/  LDC.64 R6, c[0x0][0x3c0] ;  /* 0x0000f000ff067b82 */ /* 0x000e220000000a00 */
[----:B------:R-:W1:Y:S06]  /*0a20*/  LDCU.64 UR6, c[0x0][0x3a0] ;  /* 0x00007400ff0677ac */ /* 0x000e6c0008000a00 */
[----:B------:R-:W-:-:S08]  /*0a30*/  DADD R2, R12, -R2 ;  /* 0x000000000c027229 */ /* 0x000fd00000000802 */
[----:B------:R-:W-:-:S08]  /*0a40*/  DFMA R2, -R4, R4, R2 ;  /* 0x000000040402722b */ /* 0x000fd00000000102 */
[----:B-1----:R-:W-:Y:S01]  /*0a50*/  DMUL R2, R2, UR6 ;  /* 0x0000000602027c28 */ /* 0x002fe20008000000 */
[----:B0-----:R-:W-:-:S06]  /*0a60*/  IMAD.WIDE R4, R0, 0x8, R6 ;  /* 0x0000000800047825 */ /* 0x001fcc00078e0206 */
[----:B------:R-:W-:Y:S01]  /*0a70*/  STG.E.64 desc[UR4][R4.64], R2 ;  /* 0x0000000204007986 */ /* 0x000fe2000c101b04 */
[----:B------:R-:W-:Y:S05]  /*0a80*/  EXIT ;  /* 0x000000000000794d */ /* 0x000fea0003800000 */
        .weak           $__internal_2_$__cuda_sm20_dblrcp_rn_slowpath_v3
        .type           $__internal_2_$__cuda_sm20_dblrcp_rn_slowpath_v3,@function
        .size           $__internal_2_$__cuda_sm20_dblrcp_rn_slowpath_v3,($__internal_3_$__cuda_sm20_div_rn_f64_full - $__internal_2_$__cuda_sm20_dblrcp_rn_slowpath_v3)
$__internal_2_$__cuda_sm20_dblrcp_rn_slowpath_v3:
[----:B------:R-:W0:Y:S08]  /*0a90*/  LDC.64 R12, c[0x0][0x398] ;  /* 0x0000e600ff0c7b82 */ /* 0x000e300000000a00 */
[----:B------:R-:W1:Y:S01]  /*0aa0*/  LDC R4, c[0x0][0x39c] ;  /* 0x0000e700ff047b82 */ /* 0x000e620000000800 */
[----:B0-----:R-:W-:-:S14]  /*0ab0*/  DSETP.GTU.AND P0, PT, |R12|, +INF , PT ;  /* 0x7ff000000c00742a */ /* 0x001fdc0003f0c200 */
[----:B-1----:R-:W-:Y:S05]  /*0ac0*/  @P0 BRA `(.L_x_34) ;  /* 0x0000000000840947 */ /* 0x002fea0003800000 */
[----:B------:R-:W-:-:S05]  /*0ad0*/  LOP3.LUT R6, R4, 0x7fffffff, RZ, 0xc0, !PT ;  /* 0x7fffffff04067812 */ /* 0x000fca00078ec0ff */
[----:B------:R-:W-:-:S05]  /*0ae0*/  VIADD R2, R6, 0xffffffff ;  /* 0xffffffff06027836 */ /* 0x000fca0000000000 */
[----:B------:R-:W-:-:S13]  /*0af0*/  ISETP.GE.U32.AND P0, PT, R2, 0x7fefffff, PT ;  /* 0x7fefffff0200780c */ /* 0x000fda0003f06070 */
[----:B------:R-:W-:Y:S01]  /*0b00*/  @P0 LOP3.LUT R3, R4, 0x7ff00000, RZ, 0x3c, !PT ;  /* 0x7ff0000004030812 */ /* 0x000fe200078e3cff */
[----:B------:R-:W-:Y:S01]  /*0b10*/  @P0 IMAD.MOV.U32 R2, RZ, RZ, RZ ;  /* 0x000000ffff020224 */ /* 0x000fe200078e00ff */
[----:B------:R-:W-:Y:S06]  /*0b20*/  @P0 BRA `(.L_x_35) ;  /* 0x0000000000740947 */ /* 0x000fec0003800000 */
[----:B------:R-:W-:-:S13]  /*0b30*/  ISETP.GE.U32.AND P0, PT, R6, 0x1000001, PT ;  /* 0x010000010600780c */ /* 0x000fda0003f06070 */
[----:B------:R-:W-:Y:S05]  /*0b40*/  @!P0 BRA `(.L_x_36) ;  /* 0x00000000003c8947 */ /* 0x000fea0003800000 */
[----:B------:R-:W0:Y:S01]  /*0b50*/  LDCU UR6, c[0x0][0x398] ;  /* 0x00007300ff0677ac */ /* 0x000e220008000800 */
[----:B------:R-:W-:Y:S02]  /*0b60*/  VIADD R3, R4, 0xc0200000 ;  /* 0xc020000004037836 */ /* 0x000fe40000000000 */
[----:B------:R-:W-:Y:S02]  /*0b70*/  IMAD.MOV.U32 R6, RZ, RZ, R9 ;  /* 0x000000ffff067224 */ /* 0x000fe400078e0009 */
[----:B------:R-:W1:Y:S01]  /*0b80*/  MUFU.RCP64H R7, R3 ;  /* 0x0000000300077308 */ /* 0x000e620000001800 */
[----:B0-----:R-:W-:-:S06]  /*0b90*/  IMAD.U32 R2, RZ, RZ, UR6 ;  /* 0x00000006ff027e24 */ /* 0x001fcc000f8e00ff */
[----:B-1----:R-:W-:-:S08]  /*0ba0*/  DFMA R10, -R2, R6, 1 ;  /* 0x3ff00000020a742b */ /* 0x002fd00000000106 */
[----:B------:R-:W-:-:S08]  /*0bb0*/  DFMA R10, R10, R10, R10 ;  /* 0x0000000a0a0a722b */ /* 0x000fd0000000000a */
[----:B------:R-:W-:-:S08]  /*0bc0*/  DFMA R10, R6, R10, R6 ;  /* 0x0000000a060a722b */ /* 0x000fd00000000006 */
[----:B------:R-:W-:-:S08]  /*0bd0*/  DFMA R6, -R2, R10, 1 ;  /* 0x3ff000000206742b */ /* 0x000fd0000000010a */
[----:B------:R-:W-:-:S08]  /*0be0*/  DFMA R6, R10, R6, R10 ;  /* 0x000000060a06722b */ /* 0x000fd0000000000a */
[----:B------:R-:W-:-:S08]  /*0bf0*/  DMUL R6, R6, 2.2250738585072013831e-308 ;  /* 0x0010000006067828 */ /* 0x000fd00000000000 */
[----:B------:R-:W-:-:S08]  /*0c00*/  DFMA R10, R6, -R12, 1 ;  /* 0x3ff00000060a742b */ /* 0x000fd0000000080c */
[----:B------:R-:W-:-:S08]  /*0c10*/  DFMA R10, R10, R10, R10 ;  /* 0x0000000a0a0a722b */ /* 0x000fd0000000000a */
[----:B------:R-:W-:Y:S01]  /*0c20*/  DFMA R2, R6, R10, R6 ;  /* 0x0000000a0602722b */ /* 0x000fe20000000006 */
[----:B------:R-:W-:Y:S10]  /*0c30*/  BRA `(.L_x_35) ;  /* 0x0000000000307947 */ /* 0x000ff40003800000 */
.L_x_36:
[----:B------:R-:W-:Y:S01]  /*0c40*/  DMUL R6, R12, 8.11296384146066816958e+31 ;  /* 0x469000000c067828 */ /* 0x000fe20000000000 */
[----:B------:R-:W-:-:S05]  /*0c50*/  MOV R2, R9 ;  /* 0x0000000900027202 */ /* 0x000fca0000000f00 */
[----:B------:R-:W0:Y:S02]  /*0c60*/  MUFU.RCP64H R3, R7 ;  /* 0x0000000700037308 */ /* 0x000e240000001800 */
[----:B0-----:R-:W-:-:S08]  /*0c70*/  DFMA R10, -R6, R2, 1 ;  /* 0x3ff00000060a742b */ /* 0x001fd00000000102 */
[----:B------:R-:W-:-:S08]  /*0c80*/  DFMA R10, R10, R10, R10 ;  /* 0x0000000a0a0a722b */ /* 0x000fd0000000000a */
[----:B------:R-:W-:-:S08]  /*0c90*/  DFMA R10, R2, R10, R2 ;  /* 0x0000000a020a722b */ /* 0x000fd00000000002 */
[----:B------:R-:W-:-:S08]  /*0ca0*/  DFMA R2, -R6, R10, 1 ;  /* 0x3ff000000602742b */ /* 0x000fd0000000010a */
[----:B------:R-:W-:-:S08]  /*0cb0*/  DFMA R2, R10, R2, R10 ;  /* 0x000000020a02722b */ /* 0x000fd0000000000a */
[----:B------:R-:W-:Y:S01]  /*0cc0*/  DMUL R2, R2, 8.11296384146066816958e+31 ;  /* 0x4690000002027828 */ /* 0x000fe20000000000 */
[----:B------:R-:W-:Y:S10]  /*0cd0*/  BRA `(.L_x_35) ;  /* 0x0000000000087947 */ /* 0x000ff40003800000 */
.L_x_34:
[----:B------:R-:W0:Y:S01]  /*0ce0*/  LDC R2, c[0x0][0x398] ;  /* 0x0000e600ff027b82 */ /* 0x000e220000000800 */
[----:B------:R-:W-:-:S07]  /*0cf0*/  LOP3.LUT R3, R4, 0x80000, RZ, 0xfc, !PT ;  /* 0x0008000004037812 */ /* 0x000fce00078efcff */
.L_x_35:
[----:B0-----:R-:W-:Y:S02]  /*0d00*/  IMAD.MOV.U32 R12, RZ, RZ, R2 ;  /* 0x000000ffff0c7224 */ /* 0x001fe400078e0002 */
[----:B------:R-:W-:Y:S02]  /*0d10*/  IMAD.MOV.U32 R13, RZ, RZ, R3 ;  /* 0x000000ffff0d7224 */ /* 0x000fe400078e0003 */
[----:B------:R-:W-:Y:S02]  /*0d20*/  IMAD.MOV.U32 R2, RZ, RZ, R0 ;  /* 0x000000ffff027224 */ /* 0x000fe400078e0000 */
[----:B------:R-:W-:-:S04]  /*0d30*/  IMAD.MOV.U32 R3, RZ, RZ, 0x0 ;  /* 0x00000000ff037424 */ /* 0x000fc800078e00ff */
[----:B------:R-:W-:Y:S05]  /*0d40*/  RET.REL.NODEC R2 `(_Z10calculateBiidddddPdS_S_) ;  /* 0xfffffff002ac7950 */ /* 0x000fea0003c3ffff */
        .weak           $__internal_3_$__cuda_sm20_div_rn_f64_full
        .type           $__internal_3_$__cuda_sm20_div_rn_f64_full,@function
        .size           $__internal_3_$__cuda_sm20_div_rn_f64_full,(.L_x_46 - $__internal_3_$__cuda_sm20_div_rn_f64_full)
$__internal_3_$__cuda_sm20_div_rn_f64_full:
        /* <DEDUP_REMOVED lines=11> */
[----:B------:R-:W-:Y:S02]  /*0e00*/  @!P2 LOP3.LUT R7, R25, 0x7ff00000, RZ, 0xc0, !PT ;  /* 0x7ff000001907a812 */ /* 0x000fe400078ec0ff */
[----:B------:R-:W0:Y:S02]  /*0e10*/  MUFU.RCP64H R11, R23 ;  /* 0x00000017000b7308 */ /* 0x000e240000001800 */
[----:B------:R-:W-:Y:S01]  /*0e20*/  @!P2 ISETP.GE.U32.AND P3, PT, R34, R7, PT ;  /* 0x000000072200a20c */ /* 0x000fe20003f66070 */
[----:B------:R-:W-:Y:S01]  /*0e30*/  IMAD.MOV.U32 R7, RZ, RZ, 0x1ca00000 ;  /* 0x1ca00000ff077424 */ /* 0x000fe200078e00ff */
[----:B------:R-:W-:-:S04]  /*0e40*/  @!P0 LOP3.LUT R9, R23, 0x7ff00000, RZ, 0xc0, !PT ;  /* 0x7ff0000017098812 */ /* 0x000fc800078ec0ff */
[----:B------:R-:W-:-:S04]  /*0e50*/  @!P2 SEL R31, R7, 0x63400000, !P3 ;  /* 0x63400000071fa807 */ /* 0x000fc80005800000 */
[----:B------:R-:W-:-:S04]  /*0e60*/  @!P2 LOP3.LUT R32, R31, 0x80000000, R27, 0xf8, !PT ;  /* 0x800000001f20a812 */ /* 0x000fc800078ef81b */
[----:B------:R-:W-:Y:S01]  /*0e70*/  @!P2 LOP3.LUT R33, R32, 0x100000, RZ, 0xfc, !PT ;  /* 0x001000002021a812 */ /* 0x000fe200078efcff */
[----:B0-----:R-:W-:Y:S01]  /*0e80*/  DFMA R28, R10, -R22, 1 ;  /* 0x3ff000000a1c742b */ /* 0x001fe20000000816 */
[----:B------:R-:W-:-:S07]  /*0e90*/  @!P2 MOV R32, RZ ;  /* 0x000000ff0020a202 */ /* 0x000fce0000000f00 */
[----:B------:R-:W-:-:S08]  /*0ea0*/  DFMA R28, R28, R28, R28 ;  /* 0x0000001c1c1c722b */ /* 0x000fd0000000001c */
[----:B------:R-:W-:Y:S01]  /*0eb0*/  DFMA R28, R10, R28, R10 ;  /* 0x0000001c0a1c722b */ /* 0x000fe2000000000a */
[----:B------:R-:W-:Y:S01]  /*0ec0*/  SEL R11, R7, 0x63400000, !P1 ;  /* 0x63400000070b7807 */ /* 0x000fe20004800000 */
[----:B------:R-:W-:-:S03]  /*0ed0*/  IMAD.MOV.U32 R10, RZ, RZ, R26 ;  /* 0x000000ffff0a7224 */ /* 0x000fc600078e001a */
[----:B------:R-:W-:-:S03]  /*0ee0*/  LOP3.LUT R11, R11, 0x800fffff, R27, 0xf8, !PT ;  /* 0x800fffff0b0b7812 */ /* 0x000fc600078ef81b */
[----:B------:R-:W-:-:S03]  /*0ef0*/  DFMA R30, R28, -R22, 1 ;  /* 0x3ff000001c1e742b */ /* 0x000fc60000000816 */
[----:B------:R-:W-:-:S05]  /*0f00*/  @!P2 DFMA R10, R10, 2, -R32 ;  /* 0x400000000a0aa82b */ /* 0x000fca0000000820 */
[----:B------:R-:W-:-:S05]  /*0f10*/  DFMA R28, R28, R30, R28 ;  /* 0x0000001e1c1c722b */ /* 0x000fca000000001c */
[----:B------:R-:W-:-:S03]  /*0f20*/  @!P2 LOP3.LUT R34, R11, 0x7ff00000, RZ, 0xc0, !PT ;  /* 0x7ff000000b22a812 */ /* 0x000fc600078ec0ff */
[----:B------:R-:W-:Y:S02]  /*0f30*/  DMUL R30, R28, R10 ;  /* 0x0000000a1c1e7228 */ /* 0x000fe40000000000 */
[----:B------:R-:W-:-:S05]  /*0f40*/  VIADD R35, R34, 0xffffffff ;  /* 0xffffffff22237836 */ /* 0x000fca0000000000 */
[----:B------:R-:W-:Y:S01]  /*0f50*/  ISETP.GT.U32.AND P0, PT, R35, 0x7feffffe, PT ;  /* 0x7feffffe2300780c */ /* 0x000fe20003f04070 */
[----:B------:R-:W-:Y:S01]  /*0f60*/  VIADD R35, R9, 0xffffffff ;  /* 0xffffffff09237836 */ /* 0x000fe20000000000 */
[----:B------:R-:W-:-:S04]  /*0f70*/  DFMA R32, R30, -R22, R10 ;  /* 0x800000161e20722b */ /* 0x000fc8000000000a */
[----:B------:R-:W-:-:S04]  /*0f80*/  ISETP.GT.U32.OR P0, PT, R35, 0x7feffffe, P0 ;  /* 0x7feffffe2300780c */ /* 0x000fc80000704470 */
[----:B------:R-:W-:-:S09]  /*0f90*/  DFMA R32, R28, R32, R30 ;  /* 0x000000201c20722b */ /* 0x000fd2000000001e */
[----:B------:R-:W-:Y:S05]  /*0fa0*/  @P0 BRA `(.L_x_38) ;  /* 0x0000000000700947 */ /* 0x000fea0003800000 */
[----:B------:R-:W-:Y:S02]  /*0fb0*/  LOP3.LUT R27, R27, 0x7ff00000, RZ, 0xc0, !PT ;  /* 0x7ff000001b1b7812 */ /* 0x000fe400078ec0ff */
        /* <DEDUP_REMOVED lines=27> */
.L_x_38:
[----:B------:R-:W-:-:S14]  /*1170*/  DSETP.NAN.AND P0, PT, R26, R26, PT ;  /* 0x0000001a1a00722a */ /* 0x000fdc0003f08000 */
[----:B------:R-:W-:Y:S05]  /*1180*/  @P0 BRA `(.L_x_40) ;  /* 0x0000000000440947 */ /* 0x000fea0003800000 */
[----:B------:R-:W-:-:S14]  /*1190*/  DSETP.NAN.AND P0, PT, R24, R24, PT ;  /* 0x000000181800722a */ /* 0x000fdc0003f08000 */
[----:B------:R-:W-:Y:S05]  /*11a0*/  @P0 BRA `(.L_x_41) ;  /* 0x0000000000300947 */ /* 0x000fea0003800000 */
[----:B------:R-:W-:Y:S01]  /*11b0*/  ISETP.NE.AND P0, PT, R34, R9, PT ;  /* 0x000000092200720c */ /* 0x000fe20003f05270 */
[----:B------:R-:W-:Y:S01]  /*11c0*/  IMAD.MOV.U32 R29, RZ, RZ, -0x80000 ;  /* 0xfff80000ff1d7424 */ /* 0x000fe200078e00ff */
[----:B------:R-:W-:-:S11]  /*11d0*/  MOV R28, 0x0 ;  /* 0x00000000001c7802 */ /* 0x000fd60000000f00 */
        /* <DEDUP_REMOVED lines=9> */
.L_x_41:
[----:B------:R-:W-:Y:S01]  /*1270*/  LOP3.LUT R29, R25, 0x80000, RZ, 0xfc, !PT ;  /* 0x00080000191d7812 */ /* 0x000fe200078efcff */
[----:B------:R-:W-:Y:S01]  /*1280*/  IMAD.MOV.U32 R28, RZ, RZ, R24 ;  /* 0x000000ffff1c7224 */ /* 0x000fe200078e0018 */
[----:B------:R-:W-:Y:S06]  /*1290*/  BRA `(.L_x_39) ;  /* 0x0000000000087947 */ /* 0x000fec0003800000 */
.L_x_40:
[----:B------:R-:W-:Y:S01]  /*12a0*/  LOP3.LUT R29, R27, 0x80000, RZ, 0xfc, !PT ;  /* 0x000800001b1d7812 */ /* 0x000fe200078efcff */
[----:B------:R-:W-:-:S07]  /*12b0*/  IMAD.MOV.U32 R28, RZ, RZ, R26 ;  /* 0x000000ffff1c7224 */ /* 0x000fce00078e001a */
.L_x_39:
[----:B------:R-:W-:Y:S05]  /*12c0*/  BSYNC.RECONVERGENT B1 ;  /* 0x0000000000017941 */ /* 0x000fea0003800200 */
.L_x_37:
[----:B------:R-:W-:-:S04]  /*12d0*/  IMAD.MOV.U32 R7, RZ, RZ, 0x0 ;  /* 0x00000000ff077424 */ /* 0x000fc800078e00ff */
[----:B------:R-:W-:Y:S05]  /*12e0*/  RET.REL.NODEC R6 `(_Z10calculateBiidddddPdS_S_) ;  /* 0xffffffec06447950 */ /* 0x000fea0003c3ffff */
.L_x_42:
        /* <DEDUP_REMOVED lines=9> */
.L_x_46:


//--------------------- .nv.shared.reserved.0     --------------------------
	.section	.nv.shared.reserved.0,"aw",@nobits
	.weak		__nv_reservedSMEM_offset_0_alias
	.size		__nv_reservedSMEM_offset_0_alias, 0, 64
	.other		__nv_reservedSMEM_offset_0_alias,@"STO_CUDA_RESERVED_SHARED STV_DEFAULT"
__nv_reservedSMEM_offset_0_alias:
	.zero		0
	.zero		64


//--------------------- .nv.constant0._Z11calculateUViidddddPdS_S_S_S_ --------------------------
	.section	.nv.constant0._Z11calculateUViidddddPdS_S_S_S_,"a",@progbits
	.sectionflags	@""
	.align	4
.nv.constant0._Z11calculateUViidddddPdS_S_S_S_:
	.zero		984


//--------------------- .nv.constant0._Z10calculatePiiddPdS_S_ --------------------------
	.section	.nv.constant0._Z10calculatePiiddPdS_S_,"a",@progbits
	.sectionflags	@""
	.align	4
.nv.constant0._Z10calculatePiiddPdS_S_:
	.zero		944


//--------------------- .nv.constant0._Z10calculateBiidddddPdS_S_ --------------------------
	.section	.nv.constant0._Z10calculateBiidddddPdS_S_,"a",@progbits
	.sectionflags	@""
	.align	4
.nv.constant0._Z10calculateBiidddddPdS_S_:
	.zero		968


//--------------------- SYMBOLS --------------------------

	.type		.nv.reservedSmem.offset0,@object
	.size		.nv.reservedSmem.offset0,0x4
